	.target	sm_90a

	.elftype	@"ET_EXEC"


//--------------------- .note.nv.tkinfo           --------------------------
	.section	.note.nv.tkinfo,"",@"SHT_NOTE"
	.sectionflags	@"SHF_NOTE_NV_TKINFO"
	.tkinfo
        /*0018*/ 	.word	0x00000002
        /*0030*/ 	.string	""
        /*0030*/ 	.string	"ptxas"
        /*0030*/ 	.string	"Cuda compilation tools, release 13.0, V13.0.88"
        /*0030*/ 	.string	"Build cuda_13.0.r13.0/compiler.36424714_0"
        /*0030*/ 	.string	"-arch sm_90a -m 64 "



//--------------------- .note.nv.cuinfo           --------------------------
	.section	.note.nv.cuinfo,"",@"SHT_NOTE"
	.sectionflags	@"SHF_NOTE_NV_CUINFO"
        /*0018*/ 	.short	0x0002
        /*001a*/ 	.short	0x005a
        /*001c*/ 	.short	0x0082
	.zero		2


//--------------------- .nv.info                  --------------------------
	.section	.nv.info,"",@"SHT_CUDA_INFO"
	.align	4


	//----- nvinfo : EIATTR_REGCOUNT
	.align		4
        /*0000*/ 	.byte	0x04, 0x2f
        /*0002*/ 	.short	(.L_15 - .L_14)
	.align		4
.L_14:
        /*0004*/ 	.word	index@(_ZN7cutlass13device_kernelINS_4gemm6kernel13GemmUniversalIN4cute5tupleIJiiiiEEENS1_10collective13CollectiveMmaINS1_34MainloopSm90TmaGmmaWarpSpecializedILi6ENS5_IJNS4_1CILi2EEENSA_ILi1EEESC_EEENS1_35KernelTmaWarpSpecializedCooperativeEEENS5_IJNSA_ILi256EEENSA_ILi16EEENSA_ILi128EEEEEEaNS5_IJlSC_lEEEaSK_NS4_8TiledMMAINS4_8MMA_AtomIJNS4_4SM904GMMA26MMA_64x16x32_S32S8S8_SS_TNEEEENS4_6LayoutISD_NS5_IJSC_NSA_ILi0EEESS_EEEEENS5_IJNS4_10UnderscoreESV_SV_EEEEENS4_13SM90_TMA_LOADENS4_14ComposedLayoutINS4_7SwizzleILi3ELi4ELi3EEENS4_18smem_ptr_flag_bitsILi8EEENSR_INS5_IJNSA_ILi8EEESI_EEENS5_IJSI_SC_EEEEEEEvNS4_8identityENS4_23SM90_TMA_LOAD_MULTICASTES18_vS19_EENS_8epilogue10collective6detail29Sm90TmaWarpSpecializedAdapterINS1D_15DefaultEpilogueIaSK_SK_NS1C_6thread17LinearCombinationIaLi1EiiLNS1H_9ScaleType4KindE0ELNS_15FloatRoundStyleE2EaEENS1_15EpilogueDefaultEEEEEvvEEEEvNT_6ParamsE)
        /*0008*/ 	.word	0x000000a8


	//----- nvinfo : EIATTR_FRAME_SIZE
	.align		4
.L_15:
        /*000c*/ 	.byte	0x04, 0x11
        /*000e*/ 	.short	(.L_17 - .L_16)
	.align		4
.L_16:
        /*0010*/ 	.word	index@(_ZN7cutlass13device_kernelINS_4gemm6kernel13GemmUniversalIN4cute5tupleIJiiiiEEENS1_10collective13CollectiveMmaINS1_34MainloopSm90TmaGmmaWarpSpecializedILi6ENS5_IJNS4_1CILi2EEENSA_ILi1EEESC_EEENS1_35KernelTmaWarpSpecializedCooperativeEEENS5_IJNSA_ILi256EEENSA_ILi16EEENSA_ILi128EEEEEEaNS5_IJlSC_lEEEaSK_NS4_8TiledMMAINS4_8MMA_AtomIJNS4_4SM904GMMA26MMA_64x16x32_S32S8S8_SS_TNEEEENS4_6LayoutISD_NS5_IJSC_NSA_ILi0EEESS_EEEEENS5_IJNS4_10UnderscoreESV_SV_EEEEENS4_13SM90_TMA_LOADENS4_14ComposedLayoutINS4_7SwizzleILi3ELi4ELi3EEENS4_18smem_ptr_flag_bitsILi8EEENSR_INS5_IJNSA_ILi8EEESI_EEENS5_IJSI_SC_EEEEEEEvNS4_8identityENS4_23SM90_TMA_LOAD_MULTICASTES18_vS19_EENS_8epilogue10collective6detail29Sm90TmaWarpSpecializedAdapterINS1D_15DefaultEpilogueIaSK_SK_NS1C_6thread17LinearCombinationIaLi1EiiLNS1H_9ScaleType4KindE0ELNS_15FloatRoundStyleE2EaEENS1_15EpilogueDefaultEEEEEvvEEEEvNT_6ParamsE)
        /*0014*/ 	.word	0x00000000


	//----- nvinfo : EIATTR_MIN_STACK_SIZE
	.align		4
.L_17:
        /*0018*/ 	.byte	0x04, 0x12
        /*001a*/ 	.short	(.L_19 - .L_18)
	.align		4
.L_18:
        /*001c*/ 	.word	index@(_ZN7cutlass13device_kernelINS_4gemm6kernel13GemmUniversalIN4cute5tupleIJiiiiEEENS1_10collective13CollectiveMmaINS1_34MainloopSm90TmaGmmaWarpSpecializedILi6ENS5_IJNS4_1CILi2EEENSA_ILi1EEESC_EEENS1_35KernelTmaWarpSpecializedCooperativeEEENS5_IJNSA_ILi256EEENSA_ILi16EEENSA_ILi128EEEEEEaNS5_IJlSC_lEEEaSK_NS4_8TiledMMAINS4_8MMA_AtomIJNS4_4SM904GMMA26MMA_64x16x32_S32S8S8_SS_TNEEEENS4_6LayoutISD_NS5_IJSC_NSA_ILi0EEESS_EEEEENS5_IJNS4_10UnderscoreESV_SV_EEEEENS4_13SM90_TMA_LOADENS4_14ComposedLayoutINS4_7SwizzleILi3ELi4ELi3EEENS4_18smem_ptr_flag_bitsILi8EEENSR_INS5_IJNSA_ILi8EEESI_EEENS5_IJSI_SC_EEEEEEEvNS4_8identityENS4_23SM90_TMA_LOAD_MULTICASTES18_vS19_EENS_8epilogue10collective6detail29Sm90TmaWarpSpecializedAdapterINS1D_15DefaultEpilogueIaSK_SK_NS1C_6thread17LinearCombinationIaLi1EiiLNS1H_9ScaleType4KindE0ELNS_15FloatRoundStyleE2EaEENS1_15EpilogueDefaultEEEEEvvEEEEvNT_6ParamsE)
        /*0020*/ 	.word	0x00000000
.L_19:


//--------------------- .nv.compat                --------------------------
	.section	.nv.compat,"",@"SHT_CUDA_COMPAT_INFO"
	.align	4
        /*0000*/ 	.byte	0x02, 0x09, 0x01, 0x00, 0x02, 0x02, 0x04, 0x00, 0x02, 0x05, 0x05, 0x00, 0x03, 0x07, 0x01, 0x01
        /*0010*/ 	.byte	0x02, 0x03, 0x01, 0x00, 0x02, 0x06, 0x01, 0x00, 0x04, 0x0b, 0x08, 0x00, 0x00, 0x00, 0x00, 0x00
        /*0020*/ 	.byte	0x00, 0x00, 0x00, 0x00


//--------------------- .nv.info._ZN7cutlass13device_kernelINS_4gemm6kernel13GemmUniversalIN4cute5tupleIJiiiiEEENS1_10collective13CollectiveMmaINS1_34MainloopSm90TmaGmmaWarpSpecializedILi6ENS5_IJNS4_1CILi2EEENSA_ILi1EEESC_EEENS1_35KernelTmaWarpSpecializedCooperativeEEENS5_IJNSA_ILi256EEENSA_ILi16EEENSA_ILi128EEEEEEaNS5_IJlSC_lEEEaSK_NS4_8TiledMMAINS4_8MMA_AtomIJNS4_4SM904GMMA26MMA_64x16x32_S32S8S8_SS_TNEEEENS4_6LayoutISD_NS5_IJSC_NSA_ILi0EEESS_EEEEENS5_IJNS4_10UnderscoreESV_SV_EEEEENS4_13SM90_TMA_LOADENS4_14ComposedLayoutINS4_7SwizzleILi3ELi4ELi3EEENS4_18smem_ptr_flag_bitsILi8EEENSR_INS5_IJNSA_ILi8EEESI_EEENS5_IJSI_SC_EEEEEEEvNS4_8identityENS4_23SM90_TMA_LOAD_MULTICASTES18_vS19_EENS_8epilogue10collective6detail29Sm90TmaWarpSpecializedAdapterINS1D_15DefaultEpilogueIaSK_SK_NS1C_6thread17LinearCombinationIaLi1EiiLNS1H_9ScaleType4KindE0ELNS_15FloatRoundStyleE2EaEENS1_15EpilogueDefaultEEEEEvvEEEEvNT_6ParamsE --------------------------
	.section	.nv.info._ZN7cutlass13device_kernelINS_4gemm6kernel13GemmUniversalIN4cute5tupleIJiiiiEEENS1_10collective13CollectiveMmaINS1_34MainloopSm90TmaGmmaWarpSpecializedILi6ENS5_IJNS4_1CILi2EEENSA_ILi1EEESC_EEENS1_35KernelTmaWarpSpecializedCooperativeEEENS5_IJNSA_ILi256EEENSA_ILi16EEENSA_ILi128EEEEEEaNS5_IJlSC_lEEEaSK_NS4_8TiledMMAINS4_8MMA_AtomIJNS4_4SM904GMMA26MMA_64x16x32_S32S8S8_SS_TNEEEENS4_6LayoutISD_NS5_IJSC_NSA_ILi0EEESS_EEEEENS5_IJNS4_10UnderscoreESV_SV_EEEEENS4_13SM90_TMA_LOADENS4_14ComposedLayoutINS4_7SwizzleILi3ELi4ELi3EEENS4_18smem_ptr_flag_bitsILi8EEENSR_INS5_IJNSA_ILi8EEESI_EEENS5_IJSI_SC_EEEEEEEvNS4_8identityENS4_23SM90_TMA_LOAD_MULTICASTES18_vS19_EENS_8epilogue10collective6detail29Sm90TmaWarpSpecializedAdapterINS1D_15DefaultEpilogueIaSK_SK_NS1C_6thread17LinearCombinationIaLi1EiiLNS1H_9ScaleType4KindE0ELNS_15FloatRoundStyleE2EaEENS1_15EpilogueDefaultEEEEEvvEEEEvNT_6ParamsE,"",@"SHT_CUDA_INFO"
	.sectionflags	@""
	.align	4


	//----- nvinfo : EIATTR_CUDA_API_VERSION
	.align		4
        /*0000*/ 	.byte	0x04, 0x37
        /*0002*/ 	.short	(.L_21 - .L_20)
.L_20:
        /*0004*/ 	.word	0x00000082


	//----- nvinfo : EIATTR_KPARAM_INFO
	.align		4
.L_21:
        /*0008*/ 	.byte	0x04, 0x17
        /*000a*/ 	.short	(.L_23 - .L_22)
.L_22:
        /*000c*/ 	.word	0x00000000
        /*0010*/ 	.short	0x0000
        /*0012*/ 	.short	0x0070
        /*0014*/ 	.byte	0x00, 0xf0, 0x01, 0x10


	//----- nvinfo : EIATTR_SPARSE_MMA_MASK
	.align		4
.L_23:
        /*0018*/ 	.byte	0x03, 0x50
        /*001a*/ 	.short	0x0000


	//----- nvinfo : EIATTR_MAXREG_COUNT
	.align		4
        /*001c*/ 	.byte	0x03, 0x1b
        /*001e*/ 	.short	0x00a8


	//----- nvinfo : EIATTR_NUM_BARRIERS
	.align		4
        /*0020*/ 	.byte	0x02, 0x4c
        /*0022*/ 	.byte	0x01
	.zero		1


	//----- nvinfo : EIATTR_EXTERNS
	.align		4
        /*0024*/ 	.byte	0x04, 0x0f
        /*0026*/ 	.short	(.L_25 - .L_24)


	//   ....[0]....
	.align		4
.L_24:
        /*0028*/ 	.word	index@(__assertfail)


	//----- nvinfo : EIATTR_MERCURY_ISA_VERSION
	.align		4
.L_25:
        /*002c*/ 	.byte	0x03, 0x5f
        /*002e*/ 	.short	0x0101


	//----- nvinfo : EIATTR_INT_WARP_WIDE_INSTR_OFFSETS
	.align		4
        /*0030*/ 	.byte	0x04, 0x31
        /*0032*/ 	.short	(.L_27 - .L_26)


	//   ....[0]....
.L_26:
        /*0034*/ 	.word	0x000004c0


	//   ....[1]....
        /*0038*/ 	.word	0x000004f0


	//   ....[2]....
        /*003c*/ 	.word	0x000006b0


	//----- nvinfo : EIATTR_COOP_GROUP_MASK_REGIDS
	.align		4
.L_27:
        /*0040*/ 	.byte	0x04, 0x29
        /*0042*/ 	.short	(.L_29 - .L_28)


	//   ....[0]....
.L_28:
        /*0044*/ 	.word	0xffffffff


	//   ....[1]....
        /*0048*/ 	.word	0xffffffff


	//   ....[2]....
        /*004c*/ 	.word	0xffffffff


	//   ....[3]....
        /*0050*/ 	.word	0xffffffff


	//   ....[4]....
        /*0054*/ 	.word	0xffffffff


	//   ....[5]....
        /*0058*/ 	.word	0xffffffff


	//----- nvinfo : EIATTR_COOP_GROUP_INSTR_OFFSETS
	.align		4
.L_29:
        /*005c*/ 	.byte	0x04, 0x28
        /*005e*/ 	.short	(.L_31 - .L_30)


	//   ....[0]....
.L_30:
        /*0060*/ 	.word	0x00000060


	//   ....[1]....
        /*0064*/ 	.word	0x00000070


	//   ....[2]....
        /*0068*/ 	.word	0x00000130


	//   ....[3]....
        /*006c*/ 	.word	0x00000310


	//   ....[4]....
        /*0070*/ 	.word	0x00000830


	//   ....[5]....
        /*0074*/ 	.word	0x000012a0


	//----- nvinfo : EIATTR_REG_RECONFIG
	.align		4
.L_31:
        /*0078*/ 	.byte	0x01, 0x54
	.zero		2


	//----- nvinfo : EIATTR_SYSCALL_OFFSETS
	.align		4
        /*007c*/ 	.byte	0x04, 0x46
        /*007e*/ 	.short	(.L_33 - .L_32)


	//   ....[0]....
.L_32:
        /*0080*/ 	.word	0x00001470


	//----- nvinfo : EIATTR_MBARRIER_INSTR_OFFSETS
	.align		4
.L_33:
        /*0084*/ 	.byte	0x04, 0x39
        /*0086*/ 	.short	(.L_35 - .L_34)


	//   ....[0]....
.L_34:
        /*0088*/ 	.word	0x00000230
        /*008c*/ 	.word	0x000000ff
        /*0090*/ 	.word	0x00000000
        /*0094*/ 	.short	0x0100
        /*0096*/ 	.byte	0x08
	.zero		1


	//   ....[1]....
        /*0098*/ 	.word	0x00000240
        /*009c*/ 	.word	0x000000ff
        /*00a0*/ 	.word	0x00000030
        /*00a4*/ 	.short	0x0100
        /*00a6*/ 	.byte	0x08
	.zero		1


	//   ....[2]....
        /*00a8*/ 	.word	0x00000250
        /*00ac*/ 	.word	0x000000ff
        /*00b0*/ 	.word	0x00000008
        /*00b4*/ 	.short	0x0100
        /*00b6*/ 	.byte	0x08
	.zero		1


	//   ....[3]....
        /*00b8*/ 	.word	0x00000260
        /*00bc*/ 	.word	0x000000ff
        /*00c0*/ 	.word	0x00000038
        /*00c4*/ 	.short	0x0100
        /*00c6*/ 	.byte	0x08
	.zero		1


	//   ....[4]....
        /*00c8*/ 	.word	0x00000270
        /*00cc*/ 	.word	0x000000ff
        /*00d0*/ 	.word	0x00000010
        /*00d4*/ 	.short	0x0100
        /*00d6*/ 	.byte	0x08
	.zero		1


	//   ....[5]....
        /*00d8*/ 	.word	0x00000280
        /*00dc*/ 	.word	0x000000ff
        /*00e0*/ 	.word	0x00000040
        /*00e4*/ 	.short	0x0100
        /*00e6*/ 	.byte	0x08
	.zero		1


	//   ....[6]....
        /*00e8*/ 	.word	0x00000290
        /*00ec*/ 	.word	0x000000ff
        /*00f0*/ 	.word	0x00000018
        /*00f4*/ 	.short	0x0100
        /*00f6*/ 	.byte	0x08
	.zero		1


	//   ....[7]....
        /*00f8*/ 	.word	0x000002a0
        /*00fc*/ 	.word	0x000000ff
        /*0100*/ 	.word	0x00000048
        /*0104*/ 	.short	0x0100
        /*0106*/ 	.byte	0x08
	.zero		1


	//   ....[8]....
        /*0108*/ 	.word	0x000002b0
        /*010c*/ 	.word	0x000000ff
        /*0110*/ 	.word	0x00000020
        /*0114*/ 	.short	0x0100
        /*0116*/ 	.byte	0x08
	.zero		1


	//   ....[9]....
        /*0118*/ 	.word	0x000002c0
        /*011c*/ 	.word	0x000000ff
        /*0120*/ 	.word	0x00000050
        /*0124*/ 	.short	0x0100
        /*0126*/ 	.byte	0x08
	.zero		1


	//   ....[10]....
        /*0128*/ 	.word	0x000002d0
        /*012c*/ 	.word	0x000000ff
        /*0130*/ 	.word	0x00000028
        /*0134*/ 	.short	0x0100
        /*0136*/ 	.byte	0x08
	.zero		1


	//   ....[11]....
        /*0138*/ 	.word	0x000002e0
        /*013c*/ 	.word	0x000000ff
        /*0140*/ 	.word	0x00000058
        /*0144*/ 	.short	0x0100
        /*0146*/ 	.byte	0x08
	.zero		1


	//   ....[12]....
        /*0148*/ 	.word	0x00000730
        /*014c*/ 	.word	0x000000ff
        /*0150*/ 	.word	0x00000070
        /*0154*/ 	.short	0x0100
        /*0156*/ 	.byte	0x06
	.zero		1


	//   ....[13]....
        /*0158*/ 	.word	0x000007c0
        /*015c*/ 	.word	0x000000ff
        /*0160*/ 	.word	0x00000078
        /*0164*/ 	.short	0x0100
        /*0166*/ 	.byte	0x06
	.zero		1


	//   ....[14]....
        /*0168*/ 	.word	0x00001530
        /*016c*/ 	.word	0x00000003
        /*0170*/ 	.word	0x00000000
        /*0174*/ 	.short	0x010a
        /*0176*/ 	.byte	0x3f
	.zero		1


	//   ....[15]....
        /*0178*/ 	.word	0x00001570
        /*017c*/ 	.word	0x00000003
        /*0180*/ 	.word	0x00000000
        /*0184*/ 	.short	0x010a
        /*0186*/ 	.byte	0x3f
	.zero		1


	//   ....[16]....
        /*0188*/ 	.word	0x00001ab0
        /*018c*/ 	.word	0x00000005
        /*0190*/ 	.word	0x00000000
        /*0194*/ 	.short	0x010a
        /*0196*/ 	.byte	0x3f
	.zero		1


	//   ....[17]....
        /*0198*/ 	.word	0x00001af0
        /*019c*/ 	.word	0x00000005
        /*01a0*/ 	.word	0x00000000
        /*01a4*/ 	.short	0x010a
        /*01a6*/ 	.byte	0x3f
	.zero		1


	//   ....[18]....
        /*01a8*/ 	.word	0x00001ed0
        /*01ac*/ 	.word	0x00000005
        /*01b0*/ 	.word	0x00000000
        /*01b4*/ 	.short	0x0101
        /*01b6*/ 	.byte	0x3f
	.zero		1


	//   ....[19]....
        /*01b8*/ 	.word	0x000020f0
        /*01bc*/ 	.word	0x00000003
        /*01c0*/ 	.word	0x00000000
        /*01c4*/ 	.short	0x0101
        /*01c6*/ 	.byte	0x3f
	.zero		1


	//   ....[20]....
        /*01c8*/ 	.word	0x00004390
        /*01cc*/ 	.word	0x00000018
        /*01d0*/ 	.word	0x00000030
        /*01d4*/ 	.short	0x010a
        /*01d6*/ 	.byte	0x3f
	.zero		1


	//   ....[21]....
        /*01d8*/ 	.word	0x00004710
        /*01dc*/ 	.word	0x00000003
        /*01e0*/ 	.word	0x00000078
        /*01e4*/ 	.short	0x0101
        /*01e6*/ 	.byte	0x3f
	.zero		1


	//   ....[22]....
        /*01e8*/ 	.word	0x00004e70
        /*01ec*/ 	.word	0x00000007
        /*01f0*/ 	.word	0x00000000
        /*01f4*/ 	.short	0x010a
        /*01f6*/ 	.byte	0x3f
	.zero		1


	//   ....[23]....
        /*01f8*/ 	.word	0x00004ef0
        /*01fc*/ 	.word	0x00000009
        /*0200*/ 	.word	0x00000000
        /*0204*/ 	.short	0x010a
        /*0206*/ 	.byte	0x3f
	.zero		1


	//   ....[24]....
        /*0208*/ 	.word	0x00004f80
        /*020c*/ 	.word	0x00000006
        /*0210*/ 	.word	0x00000000
        /*0214*/ 	.short	0x010a
        /*0216*/ 	.byte	0x3f
	.zero		1


	//   ....[25]....
        /*0218*/ 	.word	0x00005010
        /*021c*/ 	.word	0x00000009
        /*0220*/ 	.word	0x00000000
        /*0224*/ 	.short	0x010a
        /*0226*/ 	.byte	0x3f
	.zero		1


	//   ....[26]....
        /*0228*/ 	.word	0x000050a0
        /*022c*/ 	.word	0x00000006
        /*0230*/ 	.word	0x00000000
        /*0234*/ 	.short	0x010a
        /*0236*/ 	.byte	0x3f
	.zero		1


	//   ....[27]....
        /*0238*/ 	.word	0x00005130
        /*023c*/ 	.word	0x00000003
        /*0240*/ 	.word	0x00000000
        /*0244*/ 	.short	0x010a
        /*0246*/ 	.byte	0x3f
	.zero		1


	//   ....[28]....
        /*0248*/ 	.word	0x00005190
        /*024c*/ 	.word	0x00000003
        /*0250*/ 	.word	0x00000000
        /*0254*/ 	.short	0x010a
        /*0256*/ 	.byte	0x3f
	.zero		1


	//   ....[29]....
        /*0258*/ 	.word	0x000051e0
        /*025c*/ 	.word	0x00000005
        /*0260*/ 	.word	0x00000000
        /*0264*/ 	.short	0x010a
        /*0266*/ 	.byte	0x3f
	.zero		1


	//   ....[30]....
        /*0268*/ 	.word	0x000052b0
        /*026c*/ 	.word	0x00000018
        /*0270*/ 	.word	0x00000030
        /*0274*/ 	.short	0x010a
        /*0276*/ 	.byte	0x3f
	.zero		1


	//   ....[31]....
        /*0278*/ 	.word	0x00005380
        /*027c*/ 	.word	0x00000007
        /*0280*/ 	.word	0x00000000
        /*0284*/ 	.short	0x010a
        /*0286*/ 	.byte	0x3f
	.zero		1


	//   ....[32]....
        /*0288*/ 	.word	0x000053d0
        /*028c*/ 	.word	0x00000009
        /*0290*/ 	.word	0x00000000
        /*0294*/ 	.short	0x010a
        /*0296*/ 	.byte	0x3f
	.zero		1


	//   ....[33]....
        /*0298*/ 	.word	0x00005420
        /*029c*/ 	.word	0x00000006
        /*02a0*/ 	.word	0x00000000
        /*02a4*/ 	.short	0x010a
        /*02a6*/ 	.byte	0x3f
	.zero		1


	//   ....[34]....
        /*02a8*/ 	.word	0x00005470
        /*02ac*/ 	.word	0x00000009
        /*02b0*/ 	.word	0x00000000
        /*02b4*/ 	.short	0x010a
        /*02b6*/ 	.byte	0x3f
	.zero		1


	//   ....[35]....
        /*02b8*/ 	.word	0x000054c0
        /*02bc*/ 	.word	0x00000006
        /*02c0*/ 	.word	0x00000000
        /*02c4*/ 	.short	0x010a
        /*02c6*/ 	.byte	0x3f
	.zero		1


	//----- nvinfo : EIATTR_NUM_MBARRIERS
	.align		4
.L_35:
        /*02c8*/ 	.byte	0x03, 0x38
        /*02ca*/ 	.short	0x000e


	//----- nvinfo : EIATTR_EXIT_INSTR_OFFSETS
	.align		4
        /*02cc*/ 	.byte	0x04, 0x1c
        /*02ce*/ 	.short	(.L_37 - .L_36)


	//   ....[0]....
.L_36:
        /*02d0*/ 	.word	0x000009a0


	//   ....[1]....
        /*02d4*/ 	.word	0x000011d0


	//   ....[2]....
        /*02d8*/ 	.word	0x00003a70


	//   ....[3]....
        /*02dc*/ 	.word	0x00003ff0


	//   ....[4]....
        /*02e0*/ 	.word	0x00005180


	//----- nvinfo : EIATTR_MAX_THREADS
	.align		4
.L_37:
        /*02e4*/ 	.byte	0x04, 0x05
        /*02e6*/ 	.short	(.L_39 - .L_38)
.L_38:
        /*02e8*/ 	.word	0x00000180
        /*02ec*/ 	.word	0x00000001
        /*02f0*/ 	.word	0x00000001


	//----- nvinfo : EIATTR_CRS_STACK_SIZE
	.align		4
.L_39:
        /*02f4*/ 	.byte	0x04, 0x1e
        /*02f6*/ 	.short	(.L_41 - .L_40)
.L_40:
        /*02f8*/ 	.word	0x00000000


	//----- nvinfo : EIATTR_CBANK_PARAM_SIZE
	.align		4
.L_41:
        /*02fc*/ 	.byte	0x03, 0x19
        /*02fe*/ 	.short	0x0470


	//----- nvinfo : EIATTR_PARAM_CBANK
	.align		4
        /*0300*/ 	.byte	0x04, 0x0a
        /*0302*/ 	.short	(.L_43 - .L_42)
	.align		4
.L_42:
        /*0304*/ 	.word	index@(.nv.constant0._ZN7cutlass13device_kernelINS_4gemm6kernel13GemmUniversalIN4cute5tupleIJiiiiEEENS1_10collective13CollectiveMmaINS1_34MainloopSm90TmaGmmaWarpSpecializedILi6ENS5_IJNS4_1CILi2EEENSA_ILi1EEESC_EEENS1_35KernelTmaWarpSpecializedCooperativeEEENS5_IJNSA_ILi256EEENSA_ILi16EEENSA_ILi128EEEEEEaNS5_IJlSC_lEEEaSK_NS4_8TiledMMAINS4_8MMA_AtomIJNS4_4SM904GMMA26MMA_64x16x32_S32S8S8_SS_TNEEEENS4_6LayoutISD_NS5_IJSC_NSA_ILi0EEESS_EEEEENS5_IJNS4_10UnderscoreESV_SV_EEEEENS4_13SM90_TMA_LOADENS4_14ComposedLayoutINS4_7SwizzleILi3ELi4ELi3EEENS4_18smem_ptr_flag_bitsILi8EEENSR_INS5_IJNSA_ILi8EEESI_EEENS5_IJSI_SC_EEEEEEEvNS4_8identityENS4_23SM90_TMA_LOAD_MULTICASTES18_vS19_EENS_8epilogue10collective6detail29Sm90TmaWarpSpecializedAdapterINS1D_15DefaultEpilogueIaSK_SK_NS1C_6thread17LinearCombinationIaLi1EiiLNS1H_9ScaleType4KindE0ELNS_15FloatRoundStyleE2EaEENS1_15EpilogueDefaultEEEEEvvEEEEvNT_6ParamsE)
        /*0308*/ 	.short	0x0210
        /*030a*/ 	.short	0x0470


	//----- nvinfo : EIATTR_SW_WAR
	.align		4
.L_43:
        /*030c*/ 	.byte	0x04, 0x36
        /*030e*/ 	.short	(.L_45 - .L_44)
.L_44:
        /*0310*/ 	.word	0x00000008
.L_45:


//--------------------- .nv.callgraph             --------------------------
	.section	.nv.callgraph,"",@"SHT_CUDA_CALLGRAPH"
	.align	4
	.sectionentsize	8
	.align		4
        /*0000*/ 	.word	0x00000000
	.align		4
        /*0004*/ 	.word	0xffffffff
	.align		4
        /*0008*/ 	.word	index@(_ZN7cutlass13device_kernelINS_4gemm6kernel13GemmUniversalIN4cute5tupleIJiiiiEEENS1_10collective13CollectiveMmaINS1_34MainloopSm90TmaGmmaWarpSpecializedILi6ENS5_IJNS4_1CILi2EEENSA_ILi1EEESC_EEENS1_35KernelTmaWarpSpecializedCooperativeEEENS5_IJNSA_ILi256EEENSA_ILi16EEENSA_ILi128EEEEEEaNS5_IJlSC_lEEEaSK_NS4_8TiledMMAINS4_8MMA_AtomIJNS4_4SM904GMMA26MMA_64x16x32_S32S8S8_SS_TNEEEENS4_6LayoutISD_NS5_IJSC_NSA_ILi0EEESS_EEEEENS5_IJNS4_10UnderscoreESV_SV_EEEEENS4_13SM90_TMA_LOADENS4_14ComposedLayoutINS4_7SwizzleILi3ELi4ELi3EEENS4_18smem_ptr_flag_bitsILi8EEENSR_INS5_IJNSA_ILi8EEESI_EEENS5_IJSI_SC_EEEEEEEvNS4_8identityENS4_23SM90_TMA_LOAD_MULTICASTES18_vS19_EENS_8epilogue10collective6detail29Sm90TmaWarpSpecializedAdapterINS1D_15DefaultEpilogueIaSK_SK_NS1C_6thread17LinearCombinationIaLi1EiiLNS1H_9ScaleType4KindE0ELNS_15FloatRoundStyleE2EaEENS1_15EpilogueDefaultEEEEEvvEEEEvNT_6ParamsE)
	.align		4
        /*000c*/ 	.word	index@(__assertfail)
	.align		4
        /*0010*/ 	.word	0x00000000
	.align		4
        /*0014*/ 	.word	0xfffffffe
	.align		4
        /*0018*/ 	.word	0x00000000
	.align		4
        /*001c*/ 	.word	0xfffffffd
	.align		4
        /*0020*/ 	.word	0x00000000
	.align		4
        /*0024*/ 	.word	0xfffffffc


//--------------------- .nv.constant4             --------------------------
	.section	.nv.constant4,"a",@progbits
	.align	8
	.align		8
.nv.constant4:
        /*0000*/ 	.dword	__assertfail
	.align		8
        /*0008*/ 	.dword	__unnamed_1
	.align		8
        /*0010*/ 	.dword	_ZN39_INTERNAL_eac79cbc_4_k_cu_7e1e6705_50664cuda3std3__45__cpo5beginE
	.align		8
        /*0018*/ 	.dword	_ZN39_INTERNAL_eac79cbc_4_k_cu_7e1e6705_50664cuda3std3__45__cpo3endE
	.align		8
        /*0020*/ 	.dword	_ZN39_INTERNAL_eac79cbc_4_k_cu_7e1e6705_50664cuda3std3__45__cpo6cbeginE
	.align		8
        /*0028*/ 	.dword	_ZN39_INTERNAL_eac79cbc_4_k_cu_7e1e6705_50664cuda3std3__45__cpo4cendE
	.align		8
        /*0030*/ 	.dword	_ZN39_INTERNAL_eac79cbc_4_k_cu_7e1e6705_50664cuda3std3__441_GLOBAL__N__eac79cbc_4_k_cu_7e1e6705_50666ignoreE
	.align		8
        /*0038*/ 	.dword	_ZN39_INTERNAL_eac79cbc_4_k_cu_7e1e6705_50664cuda3std3__419piecewise_constructE
	.align		8
        /*0040*/ 	.dword	_ZN39_INTERNAL_eac79cbc_4_k_cu_7e1e6705_50664cuda3std3__48in_placeE
	.align		8
        /*0048*/ 	.dword	_ZN39_INTERNAL_eac79cbc_4_k_cu_7e1e6705_50664cuda3std6ranges3__45__cpo4swapE
	.align		8
        /*0050*/ 	.dword	_ZN39_INTERNAL_eac79cbc_4_k_cu_7e1e6705_50664cuda3std6ranges3__45__cpo9iter_moveE
	.align		8
        /*0058*/ 	.dword	_ZN39_INTERNAL_eac79cbc_4_k_cu_7e1e6705_50664cute7productE
	.align		8
        /*0060*/ 	.dword	_ZN39_INTERNAL_eac79cbc_4_k_cu_7e1e6705_50664cute1_E
	.align		8
        /*0068*/ 	.dword	$str$22
	.align		8
        /*0070*/ 	.dword	$str$23


//--------------------- .text._ZN7cutlass13device_kernelINS_4gemm6kernel13GemmUniversalIN4cute5tupleIJiiiiEEENS1_10collective13CollectiveMmaINS1_34MainloopSm90TmaGmmaWarpSpecializedILi6ENS5_IJNS4_1CILi2EEENSA_ILi1EEESC_EEENS1_35KernelTmaWarpSpecializedCooperativeEEENS5_IJNSA_ILi256EEENSA_ILi16EEENSA_ILi128EEEEEEaNS5_IJlSC_lEEEaSK_NS4_8TiledMMAINS4_8MMA_AtomIJNS4_4SM904GMMA26MMA_64x16x32_S32S8S8_SS_TNEEEENS4_6LayoutISD_NS5_IJSC_NSA_ILi0EEESS_EEEEENS5_IJNS4_10UnderscoreESV_SV_EEEEENS4_13SM90_TMA_LOADENS4_14ComposedLayoutINS4_7SwizzleILi3ELi4ELi3EEENS4_18smem_ptr_flag_bitsILi8EEENSR_INS5_IJNSA_ILi8EEESI_EEENS5_IJSI_SC_EEEEEEEvNS4_8identityENS4_23SM90_TMA_LOAD_MULTICASTES18_vS19_EENS_8epilogue10collective6detail29Sm90TmaWarpSpecializedAdapterINS1D_15DefaultEpilogueIaSK_SK_NS1C_6thread17LinearCombinationIaLi1EiiLNS1H_9ScaleType4KindE0ELNS_15FloatRoundStyleE2EaEENS1_15EpilogueDefaultEEEEEvvEEEEvNT_6ParamsE --------------------------
	.section	.text._ZN7cutlass13device_kernelINS_4gemm6kernel13GemmUniversalIN4cute5tupleIJiiiiEEENS1_10collective13CollectiveMmaINS1_34MainloopSm90TmaGmmaWarpSpecializedILi6ENS5_IJNS4_1CILi2EEENSA_ILi1EEESC_EEENS1_35KernelTmaWarpSpecializedCooperativeEEENS5_IJNSA_ILi256EEENSA_ILi16EEENSA_ILi128EEEEEEaNS5_IJlSC_lEEEaSK_NS4_8TiledMMAINS4_8MMA_AtomIJNS4_4SM904GMMA26MMA_64x16x32_S32S8S8_SS_TNEEEENS4_6LayoutISD_NS5_IJSC_NSA_ILi0EEESS_EEEEENS5_IJNS4_10UnderscoreESV_SV_EEEEENS4_13SM90_TMA_LOADENS4_14ComposedLayoutINS4_7SwizzleILi3ELi4ELi3EEENS4_18smem_ptr_flag_bitsILi8EEENSR_INS5_IJNSA_ILi8EEESI_EEENS5_IJSI_SC_EEEEEEEvNS4_8identityENS4_23SM90_TMA_LOAD_MULTICASTES18_vS19_EENS_8epilogue10collective6detail29Sm90TmaWarpSpecializedAdapterINS1D_15DefaultEpilogueIaSK_SK_NS1C_6thread17LinearCombinationIaLi1EiiLNS1H_9ScaleType4KindE0ELNS_15FloatRoundStyleE2EaEENS1_15EpilogueDefaultEEEEEvvEEEEvNT_6ParamsE,"ax",@progbits
	.align	128
.text._ZN7cutlass13device_kernelINS_4gemm6kernel13GemmUniversalIN4cute5tupleIJiiiiEEENS1_10collective13CollectiveMmaINS1_34MainloopSm90TmaGmmaWarpSpecializedILi6ENS5_IJNS4_1CILi2EEENSA_ILi1EEESC_EEENS1_35KernelTmaWarpSpecializedCooperativeEEENS5_IJNSA_ILi256EEENSA_ILi16EEENSA_ILi128EEEEEEaNS5_IJlSC_lEEEaSK_NS4_8TiledMMAINS4_8MMA_AtomIJNS4_4SM904GMMA26MMA_64x16x32_S32S8S8_SS_TNEEEENS4_6LayoutISD_NS5_IJSC_NSA_ILi0EEESS_EEEEENS5_IJNS4_10UnderscoreESV_SV_EEEEENS4_13SM90_TMA_LOADENS4_14ComposedLayoutINS4_7SwizzleILi3ELi4ELi3EEENS4_18smem_ptr_flag_bitsILi8EEENSR_INS5_IJNSA_ILi8EEESI_EEENS5_IJSI_SC_EEEEEEEvNS4_8identityENS4_23SM90_TMA_LOAD_MULTICASTES18_vS19_EENS_8epilogue10collective6detail29Sm90TmaWarpSpecializedAdapterINS1D_15DefaultEpilogueIaSK_SK_NS1C_6thread17LinearCombinationIaLi1EiiLNS1H_9ScaleType4KindE0ELNS_15FloatRoundStyleE2EaEENS1_15EpilogueDefaultEEEEEvvEEEEvNT_6ParamsE:
        .type           _ZN7cutlass13device_kernelINS_4gemm6kernel13GemmUniversalIN4cute5tupleIJiiiiEEENS1_10collective13CollectiveMmaINS1_34MainloopSm90TmaGmmaWarpSpecializedILi6ENS5_IJNS4_1CILi2EEENSA_ILi1EEESC_EEENS1_35KernelTmaWarpSpecializedCooperativeEEENS5_IJNSA_ILi256EEENSA_ILi16EEENSA_ILi128EEEEEEaNS5_IJlSC_lEEEaSK_NS4_8TiledMMAINS4_8MMA_AtomIJNS4_4SM904GMMA26MMA_64x16x32_S32S8S8_SS_TNEEEENS4_6LayoutISD_NS5_IJSC_NSA_ILi0EEESS_EEEEENS5_IJNS4_10UnderscoreESV_SV_EEEEENS4_13SM90_TMA_LOADENS4_14ComposedLayoutINS4_7SwizzleILi3ELi4ELi3EEENS4_18smem_ptr_flag_bitsILi8EEENSR_INS5_IJNSA_ILi8EEESI_EEENS5_IJSI_SC_EEEEEEEvNS4_8identityENS4_23SM90_TMA_LOAD_MULTICASTES18_vS19_EENS_8epilogue10collective6detail29Sm90TmaWarpSpecializedAdapterINS1D_15DefaultEpilogueIaSK_SK_NS1C_6thread17LinearCombinationIaLi1EiiLNS1H_9ScaleType4KindE0ELNS_15FloatRoundStyleE2EaEENS1_15EpilogueDefaultEEEEEvvEEEEvNT_6ParamsE,@function
        .size           _ZN7cutlass13device_kernelINS_4gemm6kernel13GemmUniversalIN4cute5tupleIJiiiiEEENS1_10collective13CollectiveMmaINS1_34MainloopSm90TmaGmmaWarpSpecializedILi6ENS5_IJNS4_1CILi2EEENSA_ILi1EEESC_EEENS1_35KernelTmaWarpSpecializedCooperativeEEENS5_IJNSA_ILi256EEENSA_ILi16EEENSA_ILi128EEEEEEaNS5_IJlSC_lEEEaSK_NS4_8TiledMMAINS4_8MMA_AtomIJNS4_4SM904GMMA26MMA_64x16x32_S32S8S8_SS_TNEEEENS4_6LayoutISD_NS5_IJSC_NSA_ILi0EEESS_EEEEENS5_IJNS4_10UnderscoreESV_SV_EEEEENS4_13SM90_TMA_LOADENS4_14ComposedLayoutINS4_7SwizzleILi3ELi4ELi3EEENS4_18smem_ptr_flag_bitsILi8EEENSR_INS5_IJNSA_ILi8EEESI_EEENS5_IJSI_SC_EEEEEEEvNS4_8identityENS4_23SM90_TMA_LOAD_MULTICASTES18_vS19_EENS_8epilogue10collective6detail29Sm90TmaWarpSpecializedAdapterINS1D_15DefaultEpilogueIaSK_SK_NS1C_6thread17LinearCombinationIaLi1EiiLNS1H_9ScaleType4KindE0ELNS_15FloatRoundStyleE2EaEENS1_15EpilogueDefaultEEEEEvvEEEEvNT_6ParamsE,(.L_x_111 - _ZN7cutlass13device_kernelINS_4gemm6kernel13GemmUniversalIN4cute5tupleIJiiiiEEENS1_10collective13CollectiveMmaINS1_34MainloopSm90TmaGmmaWarpSpecializedILi6ENS5_IJNS4_1CILi2EEENSA_ILi1EEESC_EEENS1_35KernelTmaWarpSpecializedCooperativeEEENS5_IJNSA_ILi256EEENSA_ILi16EEENSA_ILi128EEEEEEaNS5_IJlSC_lEEEaSK_NS4_8TiledMMAINS4_8MMA_AtomIJNS4_4SM904GMMA26MMA_64x16x32_S32S8S8_SS_TNEEEENS4_6LayoutISD_NS5_IJSC_NSA_ILi0EEESS_EEEEENS5_IJNS4_10UnderscoreESV_SV_EEEEENS4_13SM90_TMA_LOADENS4_14ComposedLayoutINS4_7SwizzleILi3ELi4ELi3EEENS4_18smem_ptr_flag_bitsILi8EEENSR_INS5_IJNSA_ILi8EEESI_EEENS5_IJSI_SC_EEEEEEEvNS4_8identityENS4_23SM90_TMA_LOAD_MULTICASTES18_vS19_EENS_8epilogue10collective6detail29Sm90TmaWarpSpecializedAdapterINS1D_15DefaultEpilogueIaSK_SK_NS1C_6thread17LinearCombinationIaLi1EiiLNS1H_9ScaleType4KindE0ELNS_15FloatRoundStyleE2EaEENS1_15EpilogueDefaultEEEEEvvEEEEvNT_6ParamsE)
        .other          _ZN7cutlass13device_kernelINS_4gemm6kernel13GemmUniversalIN4cute5tupleIJiiiiEEENS1_10collective13CollectiveMmaINS1_34MainloopSm90TmaGmmaWarpSpecializedILi6ENS5_IJNS4_1CILi2EEENSA_ILi1EEESC_EEENS1_35KernelTmaWarpSpecializedCooperativeEEENS5_IJNSA_ILi256EEENSA_ILi16EEENSA_ILi128EEEEEEaNS5_IJlSC_lEEEaSK_NS4_8TiledMMAINS4_8MMA_AtomIJNS4_4SM904GMMA26MMA_64x16x32_S32S8S8_SS_TNEEEENS4_6LayoutISD_NS5_IJSC_NSA_ILi0EEESS_EEEEENS5_IJNS4_10UnderscoreESV_SV_EEEEENS4_13SM90_TMA_LOADENS4_14ComposedLayoutINS4_7SwizzleILi3ELi4ELi3EEENS4_18smem_ptr_flag_bitsILi8EEENSR_INS5_IJNSA_ILi8EEESI_EEENS5_IJSI_SC_EEEEEEEvNS4_8identityENS4_23SM90_TMA_LOAD_MULTICASTES18_vS19_EENS_8epilogue10collective6detail29Sm90TmaWarpSpecializedAdapterINS1D_15DefaultEpilogueIaSK_SK_NS1C_6thread17LinearCombinationIaLi1EiiLNS1H_9ScaleType4KindE0ELNS_15FloatRoundStyleE2EaEENS1_15EpilogueDefaultEEEEEvvEEEEvNT_6ParamsE,@"STO_CUDA_ENTRY STV_DEFAULT"
_ZN7cutlass13device_kernelINS_4gemm6kernel13GemmUniversalIN4cute5tupleIJiiiiEEENS1_10collective13CollectiveMmaINS1_34MainloopSm90TmaGmmaWarpSpecializedILi6ENS5_IJNS4_1CILi2EEENSA_ILi1EEESC_EEENS1_35KernelTmaWarpSpecializedCooperativeEEENS5_IJNSA_ILi256EEENSA_ILi16EEENSA_ILi128EEEEEEaNS5_IJlSC_lEEEaSK_NS4_8TiledMMAINS4_8MMA_AtomIJNS4_4SM904GMMA26MMA_64x16x32_S32S8S8_SS_TNEEEENS4_6LayoutISD_NS5_IJSC_NSA_ILi0EEESS_EEEEENS5_IJNS4_10UnderscoreESV_SV_EEEEENS4_13SM90_TMA_LOADENS4_14ComposedLayoutINS4_7SwizzleILi3ELi4ELi3EEENS4_18smem_ptr_flag_bitsILi8EEENSR_INS5_IJNSA_ILi8EEESI_EEENS5_IJSI_SC_EEEEEEEvNS4_8identityENS4_23SM90_TMA_LOAD_MULTICASTES18_vS19_EENS_8epilogue10collective6detail29Sm90TmaWarpSpecializedAdapterINS1D_15DefaultEpilogueIaSK_SK_NS1C_6thread17LinearCombinationIaLi1EiiLNS1H_9ScaleType4KindE0ELNS_15FloatRoundStyleE2EaEENS1_15EpilogueDefaultEEEEEvvEEEEvNT_6ParamsE:
[----:B------:R-:W0:Y:S01]  /*0000*/  LDC R1, c[0x0][0x28] ;  /* 0x00000a00ff017b82 */ /* 0x000e220000000800 */
[----:B------:R-:W1:Y:S01]  /*0010*/  S2R R18, SR_TID.X ;  /* 0x0000000000127919 */ /* 0x000e620000002100 */
[----:B------:R-:W-:Y:S01]  /*0020*/  ELECT P0, URZ, PT ;  /* 0x00000000003f782f */ /* 0x000fe20003800000 */
[----:B------:R-:W-:Y:S01]  /*0030*/  BSSY B0, `(.L_x_0) ;  /* 0x000000f000007945 */ /* 0x000fe20003800000 */
[--C-:B-1----:R-:W-:Y:S02]  /*0040*/  SHF.R.U32.HI R0, RZ, 0x5, R18.reuse ;  /* 0x00000005ff007819 */ /* 0x102fe40000011612 */
[----:B------:R-:W-:-:S03]  /*0050*/  SHF.R.U32.HI R3, RZ, 0x7, R18 ;  /* 0x00000007ff037819 */ /* 0x000fc60000011612 */
[----:B------:R-:W1:Y:S04]  /*0060*/  SHFL.IDX PT, R2, R0, RZ, 0x1f ;  /* 0x00001fff00027589 */ /* 0x000e6800000e0000 */
[----:B------:R2:W3:Y:S01]  /*0070*/  SHFL.IDX PT, R5, R3, RZ, 0x1f ;  /* 0x00001fff03057589 */ /* 0x0004e200000e0000 */
[----:B-1----:R-:W-:-:S13]  /*0080*/  ISETP.NE.OR P0, PT, R2, RZ, !P0 ;  /* 0x000000ff0200720c */ /* 0x002fda0004705670 */
[----:B0-23--:R-:W-:Y:S05]  /*0090*/  @P0 BRA `(.L_x_1) ;  /* 0x0000000000200947 */ /* 0x00dfea0003800000 */
[----:B------:R-:W-:Y:S02]  /*00a0*/  ULDC.64 UR4, c[0x0][0x198] ;  /* 0x0000660000047ab9 */ /* 0x000fe40000000a00 */
[----:B------:R-:W-:Y:S02]  /*00b0*/  UIADD3 UR6, UP0, UR4, 0xf0, URZ ;  /* 0x000000f004067890 */ /* 0x000fe4000ff1e03f */
[----:B------:R-:W-:Y:S02]  /*00c0*/  UIADD3 UR4, UP1, UR4, 0x1f0, URZ ;  /* 0x000001f004047890 */ /* 0x000fe4000ff3e03f */
[----:B------:R-:W-:Y:S02]  /*00d0*/  UIADD3.X UR7, URZ, UR5, URZ, UP0, !UPT ;  /* 0x000000053f077290 */ /* 0x000fe400087fe43f */
[----:B------:R-:W-:-:S07]  /*00e0*/  UIADD3.X UR5, URZ, UR5, URZ, UP1, !UPT ;  /* 0x000000053f057290 */ /* 0x000fce0008ffe43f */
[----:B------:R0:W-:Y:S02]  /*00f0*/  UTMACCTL.PF [UR6] ;  /* 0x00000000060079b9 */ /* 0x0001e40008040000 */
[----:B------:R0:W-:Y:S02]  /*0100*/  UTMACCTL.PF [UR4] ;  /* 0x00000000040079b9 */ /* 0x0001e40008040000 */
[----:B0-----:R-:W-:Y:S01]  /*0110*/  NOP ;  /* 0x0000000000007918 */ /* 0x001fe20000000000 */
.L_x_1:
[----:B------:R-:W-:Y:S05]  /*0120*/  BSYNC B0 ;  /* 0x0000000000007941 */ /* 0x000fea0003800000 */
.L_x_0:
[----:B------:R-:W0:Y:S02]  /*0130*/  SHFL.IDX PT, R3, R0, RZ, 0x1f ;  /* 0x00001fff00037589 */ /* 0x000e2400000e0000 */
[----:B0-----:R-:W-:-:S13]  /*0140*/  ISETP.NE.AND P0, PT, R3, RZ, PT ;  /* 0x000000ff0300720c */ /* 0x001fda0003f05270 */
[----:B------:R-:W-:Y:S05]  /*0150*/  @P0 BRA `(.L_x_2) ;  /* 0x0000000000680947 */ /* 0x000fea0003800000 */
[----:B------:R-:W0:Y:S01]  /*0160*/  S2UR UR8, SR_CgaCtaId ;  /* 0x00000000000879c3 */ /* 0x000e220000008800 */
[----:B------:R-:W-:Y:S01]  /*0170*/  UMOV UR4, 0x400 ;  /* 0x0000040000047882 */ /* 0x000fe20000000000 */
[----:B------:R-:W-:Y:S01]  /*0180*/  UMOV UR5, 0x1 ;  /* 0x0000000100057882 */ /* 0x000fe20000000000 */
[----:B------:R-:W-:Y:S01]  /*0190*/  UMOV UR6, 0x4 ;  /* 0x0000000400067882 */ /* 0x000fe20000000000 */
[----:B------:R-:W-:Y:S01]  /*01a0*/  ELECT P0, URZ, PT ;  /* 0x00000000003f782f */ /* 0x000fe20003800000 */
[----:B------:R-:W-:-:S04]  /*01b0*/  UIADD3 UR6, -UR6, 0x100000, URZ ;  /* 0x0010000006067890 */ /* 0x000fc8000fffe13f */
[----:B------:R-:W-:Y:S02]  /*01c0*/  USHF.L.U32 UR7, UR6, 0xb, URZ ;  /* 0x0000000b06077899 */ /* 0x000fe4000800063f */
[----:B------:R-:W-:Y:S02]  /*01d0*/  USHF.L.U32 UR6, UR6, 0x1, URZ ;  /* 0x0000000106067899 */ /* 0x000fe4000800063f */
[----:B0-----:R-:W-:Y:S02]  /*01e0*/  ULEA UR8, UR8, UR4, 0x18 ;  /* 0x0000000408087291 */ /* 0x001fe4000f8ec03f */
[----:B------:R-:W-:-:S04]  /*01f0*/  UIADD3 UR4, -UR5, 0x100000, URZ ;  /* 0x0010000005047890 */ /* 0x000fc8000fffe13f */
[----:B------:R-:W-:Y:S02]  /*0200*/  USHF.L.U32 UR5, UR4, 0xb, URZ ;  /* 0x0000000b04057899 */ /* 0x000fe4000800063f */
[----:B------:R-:W-:Y:S01]  /*0210*/  USHF.L.U32 UR4, UR4, 0x1, URZ ;  /* 0x0000000104047899 */ /* 0x000fe2000800063f */
[----:B------:R-:W0:Y:S11]  /*0220*/  FENCE.VIEW.ASYNC.S ;  /* 0x00000000000073c6 */ /* 0x000e360000000000 */
[----:B0-----:R0:W1:Y:S01]  /*0230*/  SYNCS.EXCH.64 URZ, [UR8], UR4 ;  /* 0x00000004083f75b2 */ /* 0x0010620008000100 */
[----:B------:R0:W2:Y:S01]  /*0240*/  SYNCS.EXCH.64 URZ, [UR8+0x30], UR6 ;  /* 0x00003006083f75b2 */ /* 0x0000a20008000100 */
[----:B------:R0:W3:Y:S01]  /*0250*/  SYNCS.EXCH.64 URZ, [UR8+0x8], UR4 ;  /* 0x00000804083f75b2 */ /* 0x0000e20008000100 */
[----:B------:R0:W4:Y:S01]  /*0260*/  SYNCS.EXCH.64 URZ, [UR8+0x38], UR6 ;  /* 0x00003806083f75b2 */ /* 0x0001220008000100 */
[----:B------:R0:W0:Y:S01]  /*0270*/  SYNCS.EXCH.64 URZ, [UR8+0x10], UR4 ;  /* 0x00001004083f75b2 */ /* 0x0000220008000100 */
[----:B------:R0:W0:Y:S01]  /*0280*/  SYNCS.EXCH.64 URZ, [UR8+0x40], UR6 ;  /* 0x00004006083f75b2 */ /* 0x0000220008000100 */
[----:B------:R0:W0:Y:S01]  /*0290*/  SYNCS.EXCH.64 URZ, [UR8+0x18], UR4 ;  /* 0x00001804083f75b2 */ /* 0x0000220008000100 */
[----:B------:R0:W0:Y:S01]  /*02a0*/  SYNCS.EXCH.64 URZ, [UR8+0x48], UR6 ;  /* 0x00004806083f75b2 */ /* 0x0000220008000100 */
[----:B------:R0:W0:Y:S01]  /*02b0*/  SYNCS.EXCH.64 URZ, [UR8+0x20], UR4 ;  /* 0x00002004083f75b2 */ /* 0x0000220008000100 */
[----:B------:R0:W0:Y:S01]  /*02c0*/  SYNCS.EXCH.64 URZ, [UR8+0x50], UR6 ;  /* 0x00005006083f75b2 */ /* 0x0000220008000100 */
[----:B------:R0:W0:Y:S01]  /*02d0*/  SYNCS.EXCH.64 URZ, [UR8+0x28], UR4 ;  /* 0x00002804083f75b2 */ /* 0x0000220008000100 */
[----:B------:R0:W0:Y:S01]  /*02e0*/  SYNCS.EXCH.64 URZ, [UR8+0x58], UR6 ;  /* 0x00005806083f75b2 */ /* 0x0000220008000100 */
[----:B------:R-:W-:Y:S01]  /*02f0*/  NOP ;  /* 0x0000000000007918 */ /* 0x000fe20000000000 */
.L_x_2:
[----:B------:R-:W-:Y:S01]  /*0300*/  SHF.R.S32.HI R7, RZ, 0x1f, R18 ;  /* 0x0000001fff077819 */ /* 0x000fe20000011412 */
[----:B------:R-:W5:Y:S01]  /*0310*/  SHFL.IDX PT, R0, R0, RZ, 0x1f ;  /* 0x00001fff00007589 */ /* 0x000f6200000e0000 */
[----:B0-----:R-:W0:Y:S01]  /*0320*/  S2UR UR8, SR_CTAID.X ;  /* 0x00000000000879c3 */ /* 0x001e220000002500 */
[----:B------:R-:W-:Y:S02]  /*0330*/  ELECT P0, URZ, PT ;  /* 0x00000000003f782f */ /* 0x000fe40003800000 */
[----:B------:R-:W-:Y:S01]  /*0340*/  LEA.HI R7, R7, R18, RZ, 0x7 ;  /* 0x0000001207077211 */ /* 0x000fe200078f38ff */
[----:B------:R-:W1:Y:S01]  /*0350*/  S2R R4, SR_CTAID.Y ;  /* 0x0000000000047919 */ /* 0x000e620000002600 */
[----:B------:R-:W-:Y:S01]  /*0360*/  SHF.R.S32.HI R8, RZ, 0x1f, R3 ;  /* 0x0000001fff087819 */ /* 0x000fe20000011403 */
[----:B------:R-:W-:Y:S01]  /*0370*/  ULDC UR4, c[0x0][0x150] ;  /* 0x0000540000047ab9 */ /* 0x000fe20000000800 */
[----:B------:R-:W-:Y:S01]  /*0380*/  LOP3.LUT R7, R7, 0xffffff80, RZ, 0xc0, !PT ;  /* 0xffffff8007077812 */ /* 0x000fe200078ec0ff */
[----:B------:R-:W-:Y:S01]  /*0390*/  NOP ;  /* 0x0000000000007918 */ /* 0x000fe20000000000 */
[----:B------:R-:W-:Y:S01]  /*03a0*/  LEA.HI R8, R8, R3, RZ, 0x2 ;  /* 0x0000000308087211 */ /* 0x000fe200078f10ff */
[----:B------:R-:W2:Y:S01]  /*03b0*/  LDC R10, c[0x0][0x144] ;  /* 0x00005100ff0a7b82 */ /* 0x000ea20000000800 */
[----:B------:R-:W-:Y:S01]  /*03c0*/  NOP ;  /* 0x0000000000007918 */ /* 0x000fe20000000000 */
[----:B------:R-:W-:Y:S01]  /*03d0*/  IMAD.IADD R6, R18, 0x1, -R7 ;  /* 0x0000000112067824 */ /* 0x000fe200078e0a07 */
[----:B------:R-:W-:Y:S01]  /*03e0*/  LOP3.LUT R8, R8, 0x3ffffffc, RZ, 0xc0, !PT ;  /* 0x3ffffffc08087812 */ /* 0x000fe200078ec0ff */
[----:B------:R-:W-:Y:S01]  /*03f0*/  IMAD.MOV.U32 R23, RZ, RZ, 0x1 ;  /* 0x00000001ff177424 */ /* 0x000fe200078e00ff */
[----:B------:R-:W-:-:S02]  /*0400*/  ISETP.NE.AND P3, PT, R5, RZ, PT ;  /* 0x000000ff0500720c */ /* 0x000fc40003f65270 */
[----:B------:R-:W-:Y:S01]  /*0410*/  SHF.R.S32.HI R7, RZ, 0x1f, R6 ;  /* 0x0000001fff077819 */ /* 0x000fe20000011406 */
[----:B------:R-:W-:Y:S01]  /*0420*/  IMAD.IADD R8, R3, 0x1, -R8 ;  /* 0x0000000103087824 */ /* 0x000fe200078e0a08 */
[----:B------:R-:W3:Y:S02]  /*0430*/  LDC R13, c[0x0][0x140] ;  /* 0x00005000ff0d7b82 */ /* 0x000ee40000000800 */
[----:B------:R-:W-:Y:S02]  /*0440*/  LEA.HI R7, R7, R6, RZ, 0x3 ;  /* 0x0000000607077211 */ /* 0x000fe400078f18ff */
[----:B-----5:R-:W-:Y:S02]  /*0450*/  ISETP.NE.OR P0, PT, R0, RZ, !P0 ;  /* 0x000000ff0000720c */ /* 0x020fe40004705670 */
[--C-:B------:R-:W-:Y:S02]  /*0460*/  SHF.R.S32.HI R0, RZ, 0x3, R7.reuse ;  /* 0x00000003ff007819 */ /* 0x100fe40000011407 */
[----:B------:R-:W-:-:S02]  /*0470*/  SHF.R.S32.HI R7, RZ, 0x1f, R7 ;  /* 0x0000001fff077819 */ /* 0x000fc40000011407 */
[----:B0-----:R-:W-:Y:S02]  /*0480*/  I2FP.F32.U32 R9, UR8 ;  /* 0x0000000800097c45 */ /* 0x001fe40008201000 */
[----:B------:R-:W-:-:S03]  /*0490*/  LEA.HI R7, R7, R0, RZ, 0x2 ;  /* 0x0000000007077211 */ /* 0x000fc600078f10ff */
[----:B------:R-:W-:Y:S01]  /*04a0*/  FMUL R9, R9, UR4 ;  /* 0x0000000409097c20 */ /* 0x000fe20008400000 */
[----:B------:R-:W-:Y:S01]  /*04b0*/  LOP3.LUT R7, R7, 0xfffffffc, RZ, 0xc0, !PT ;  /* 0xfffffffc07077812 */ /* 0x000fe200078ec0ff */
[----:B------:R-:W-:Y:S01]  /*04c0*/  VOTEU.ALL UP0, P0 ;  /* 0x00000000003f7886 */ /* 0x000fe20000000000 */
[----:B-1----:R-:W-:Y:S01]  /*04d0*/  I2FP.F32.U32 R3, R4 ;  /* 0x0000000400037245 */ /* 0x002fe20000201000 */
[----:B------:R-:W-:Y:S01]  /*04e0*/  ULDC UR4, c[0x0][0x154] ;  /* 0x0000550000047ab9 */ /* 0x000fe20000000800 */
[----:B------:R-:W-:Y:S01]  /*04f0*/  VOTEU.ALL UP1, P0 ;  /* 0x00000000003f7886 */ /* 0x000fe20000020000 */
[----:B------:R-:W0:Y:S01]  /*0500*/  F2I.U32.TRUNC.NTZ R9, R9 ;  /* 0x0000000900097305 */ /* 0x000e22000020f000 */
[----:B------:R-:W-:Y:S01]  /*0510*/  IMAD.IADD R7, R0, 0x1, -R7 ;  /* 0x0000000100077824 */ /* 0x000fe200078e0a07 */
[----:B------:R-:W1:Y:S01]  /*0520*/  @!UP0 S2UR UR7, SR_CgaCtaId ;  /* 0x00000000000789c3 */ /* 0x000e620000008800 */
[----:B------:R-:W-:Y:S01]  /*0530*/  FMUL R12, R3, UR4 ;  /* 0x00000004030c7c20 */ /* 0x000fe20008400000 */
[----:B------:R-:W-:Y:S01]  /*0540*/  UMOV UR4, 0x20 ;  /* 0x0000002000047882 */ /* 0x000fe20000000000 */
[----:B------:R-:W-:Y:S01]  /*0550*/  IMAD R8, R8, 0x4, R7 ;  /* 0x0000000408087824 */ /* 0x000fe200078e0207 */
[----:B------:R-:W-:Y:S01]  /*0560*/  @!UP0 UMOV UR6, 0x400 ;  /* 0x0000040000068882 */ /* 0x000fe20000000000 */
[----:B------:R-:W-:-:S04]  /*0570*/  @!UP0 UIADD3 UR4, -UR4, 0x100000, URZ ;  /* 0x0010000004048890 */ /* 0x000fc8000fffe13f */
[----:B------:R-:W-:Y:S02]  /*0580*/  @!UP0 USHF.L.U32 UR5, UR4, 0xb, URZ ;  /* 0x0000000b04058899 */ /* 0x000fe4000800063f */
[----:B------:R-:W-:Y:S01]  /*0590*/  @!UP0 USHF.L.U32 UR4, UR4, 0x1, URZ ;  /* 0x0000000104048899 */ /* 0x000fe2000800063f */
[----:B---3--:R-:W-:Y:S01]  /*05a0*/  ISETP.EQ.U32.AND P2, PT, R13, 0x1, PT ;  /* 0x000000010d00780c */ /* 0x008fe20003f42070 */
[----:B------:R-:W3:Y:S01]  /*05b0*/  F2I.U32.TRUNC.NTZ R12, R12 ;  /* 0x0000000c000c7305 */ /* 0x000ee2000020f000 */
[----:B------:R-:W-:Y:S01]  /*05c0*/  LEA.HI R0, R8, R8, RZ, 0x1 ;  /* 0x0000000808007211 */ /* 0x000fe200078f08ff */
[----:B------:R-:W5:Y:S03]  /*05d0*/  LDC R7, c[0x0][0x148] ;  /* 0x00005200ff077b82 */ /* 0x000f660000000800 */
[----:B------:R-:W-:Y:S01]  /*05e0*/  LOP3.LUT R11, R0, 0xfffffffe, RZ, 0xc0, !PT ;  /* 0xfffffffe000b7812 */ /* 0x000fe200078ec0ff */
[----:B0-----:R-:W-:Y:S01]  /*05f0*/  IMAD.MOV R15, RZ, RZ, -R9 ;  /* 0x000000ffff0f7224 */ /* 0x001fe200078e0a09 */
[----:B------:R-:W-:-:S03]  /*0600*/  SHF.R.S32.HI R9, RZ, 0x1f, R2 ;  /* 0x0000001fff097819 */ /* 0x000fc60000011402 */
[----:B--2---:R-:W-:Y:S01]  /*0610*/  IMAD R3, R10, R15, UR8 ;  /* 0x000000080a037e24 */ /* 0x004fe2000f8e020f */
[----:B------:R-:W-:Y:S01]  /*0620*/  LEA.HI R9, R9, R2, RZ, 0x2 ;  /* 0x0000000209097211 */ /* 0x000fe200078f10ff */
[C---:B------:R-:W-:Y:S02]  /*0630*/  IMAD.IADD R0, R8.reuse, 0x1, -R11 ;  /* 0x0000000108007824 */ /* 0x040fe400078e0a0b */
[----:B------:R-:W-:Y:S01]  /*0640*/  IMAD.SHL.U32 R11, R8, 0x4, RZ ;  /* 0x00000004080b7824 */ /* 0x000fe200078e00ff */
[----:B------:R-:W-:Y:S01]  /*0650*/  LOP3.LUT R9, R9, 0xfffffffc, RZ, 0xc0, !PT ;  /* 0xfffffffc09097812 */ /* 0x000fe200078ec0ff */
[----:B---3--:R-:W-:Y:S01]  /*0660*/  IMAD.MOV R20, RZ, RZ, -R12 ;  /* 0x000000ffff147224 */ /* 0x008fe200078e0a0c */
[----:B------:R-:W-:Y:S01]  /*0670*/  ISETP.NE.AND P4, PT, R0, R3, PT ;  /* 0x000000030000720c */ /* 0x000fe20003f85270 */
[----:B-1----:R-:W-:Y:S01]  /*0680*/  @!UP0 ULEA UR6, UR7, UR6, 0x18 ;  /* 0x0000000607068291 */ /* 0x002fe2000f8ec03f */
[----:B------:R-:W-:Y:S01]  /*0690*/  LOP3.LUT R22, R8, 0xc, R11, 0x78, !PT ;  /* 0x0000000c08167812 */ /* 0x000fe200078e780b */
[----:B------:R-:W-:Y:S01]  /*06a0*/  IMAD.IADD R0, R2, 0x1, -R9 ;  /* 0x0000000102007824 */ /* 0x000fe200078e0a09 */
[----:B------:R-:W-:Y:S01]  /*06b0*/  VOTEU.ALL UP0, P0 ;  /* 0x00000000003f7886 */ /* 0x000fe20000000000 */
[----:B------:R-:W-:Y:S01]  /*06c0*/  LOP3.LUT P0, RZ, R6, 0x7, RZ, 0xc0, !PT ;  /* 0x0000000706ff7812 */ /* 0x000fe2000780c0ff */
[----:B------:R-:W-:-:S02]  /*06d0*/  VIADD R6, R5, 0xffffffff ;  /* 0xffffffff05067836 */ /* 0x000fc40000000000 */
[----:B------:R-:W-:Y:S01]  /*06e0*/  ISETP.NE.AND P1, PT, R0, 0x3, PT ;  /* 0x000000030000780c */ /* 0x000fe20003f25270 */
[----:B-----5:R-:W-:Y:S01]  /*06f0*/  IMAD R9, R7, R20, R4 ;  /* 0x0000001407097224 */ /* 0x020fe200078e0204 */
[----:B------:R-:W-:Y:S02]  /*0700*/  ISETP.LT.U32.AND P0, PT, R22, 0x2, !P0 ;  /* 0x000000021600780c */ /* 0x000fe40004701070 */
[----:B------:R-:W-:Y:S01]  /*0710*/  ISETP.EQ.OR P1, PT, R0, RZ, !P1 ;  /* 0x000000ff0000720c */ /* 0x000fe20004f22670 */
[----:B------:R-:W0:Y:S02]  /*0720*/  FENCE.VIEW.ASYNC.S ;  /* 0x00000000000073c6 */ /* 0x000e240000000000 */
[----:B0-----:R0:W1:Y:S01]  /*0730*/  @!UP0 SYNCS.EXCH.64 URZ, [UR6+0x70], UR4 ;  /* 0x00007004063f85b2 */ /* 0x0010620008000100 */
[----:B------:R-:W-:Y:S02]  /*0740*/  @P4 LEA.HI R2, R22, R22, RZ, 0x1 ;  /* 0x0000001616024211 */ /* 0x000fe400078f08ff */
[----:B------:R-:W-:-:S02]  /*0750*/  ISETP.EQ.AND P1, PT, R5, RZ, P1 ;  /* 0x000000ff0500720c */ /* 0x000fc40000f22270 */
[----:B------:R-:W-:Y:S02]  /*0760*/  @P4 SHF.R.S32.HI R2, RZ, 0x1, R2 ;  /* 0x00000001ff024819 */ /* 0x000fe40000011402 */
[----:B------:R-:W-:Y:S02]  /*0770*/  ISETP.GE.U32.AND P6, PT, R6, 0x2, PT ;  /* 0x000000020600780c */ /* 0x000fe40003fc6070 */
[----:B------:R-:W-:Y:S02]  /*0780*/  @P4 ISETP.NE.AND P5, PT, R2, R9, PT ;  /* 0x000000090200420c */ /* 0x000fe40003fa5270 */
[----:B------:R-:W-:Y:S02]  /*0790*/  SEL R2, RZ, 0x1, !P0 ;  /* 0x00000001ff027807 */ /* 0x000fe40004000000 */
[----:B------:R-:W-:Y:S02]  /*07a0*/  @P4 SEL R23, RZ, 0x1, P5 ;  /* 0x00000001ff174807 */ /* 0x000fe40002800000 */
[----:B------:R-:W-:Y:S01]  /*07b0*/  SEL R19, RZ, 0x1, !P1 ;  /* 0x00000001ff137807 */ /* 0x000fe20004800000 */
[----:B------:R0:W2:Y:S01]  /*07c0*/  @!UP1 SYNCS.EXCH.64 URZ, [UR6+0x78], UR4 ;  /* 0x00007804063f95b2 */ /* 0x0000a20008000100 */
[----:B------:R-:W-:Y:S01]  /*07d0*/  LOP3.LUT R23, R23, R2, RZ, 0xc0, !PT ;  /* 0x0000000217177212 */ /* 0x000fe200078ec0ff */
[----:B------:R-:W-:Y:S01]  /*07e0*/  NOP ;  /* 0x0000000000007918 */ /* 0x000fe20000000000 */
[----:B------:R-:W-:Y:S01]  /*07f0*/  SEL R19, R19, 0x2, P6 ;  /* 0x0000000213137807 */ /* 0x000fe20003000000 */
[----:B------:R-:W-:Y:S06]  /*0800*/  @!P2 BRA `(.L_x_3) ;  /* 0x000000000008a947 */ /* 0x000fec0003800000 */
[----:B-12-4-:R-:W-:Y:S01]  /*0810*/  UCGABAR_ARV ;  /* 0x00000000000079c7 */ /* 0x016fe20008000000 */
[----:B------:R-:W-:Y:S05]  /*0820*/  BRA `(.L_x_4) ;  /* 0x0000000000047947 */ /* 0x000fea0003800000 */
.L_x_3:
[----:B-12-4-:R-:W-:Y:S01]  /*0830*/  NOP ;  /* 0x0000000000007918 */ /* 0x016fe20000000000 */
.L_x_4:
[----:B------:R-:W1:Y:S01]  /*0840*/  LDC R16, c[0x0][0x65c] ;  /* 0x00019700ff107b82 */ /* 0x000e620000000800 */
[----:B------:R-:W-:Y:S02]  /*0850*/  IMAD.U32 R8, RZ, RZ, UR8 ;  /* 0x00000008ff087e24 */ /* 0x000fe4000f8e00ff */
[----:B------:R-:W-:Y:S01]  /*0860*/  IMAD.MOV.U32 R9, RZ, RZ, RZ ;  /* 0x000000ffff097224 */ /* 0x000fe200078e00ff */
[----:B-1----:R-:W-:-:S04]  /*0870*/  ISETP.NE.AND P1, PT, R16, 0x1, PT ;  /* 0x000000011000780c */ /* 0x002fc80003f25270 */
[----:B------:R-:W-:-:S09]  /*0880*/  P2R R2, PR, RZ, 0x2 ;  /* 0x00000002ff027803 */ /* 0x000fd20000000000 */
[----:B------:R-:W1:Y:S01]  /*0890*/  @P1 LDC R11, c[0x0][0x10] ;  /* 0x00000400ff0b1b82 */ /* 0x000e620000000800 */
[----:B------:R-:W-:Y:S02]  /*08a0*/  @P1 IMAD.MOV.U32 R5, RZ, RZ, RZ ;  /* 0x000000ffff051224 */ /* 0x000fe400078e00ff */
[----:B------:R-:W-:-:S05]  /*08b0*/  @P1 IMAD.MOV.U32 R17, RZ, RZ, RZ ;  /* 0x000000ffff111224 */ /* 0x000fca00078e00ff */
[----:B------:R-:W2:Y:S01]  /*08c0*/  @!P1 LDC R13, c[0x0][0xc] ;  /* 0x00000300ff0d9b82 */ /* 0x000ea20000000800 */
[----:B-1----:R-:W-:-:S04]  /*08d0*/  @P1 IMAD.WIDE.U32 R10, R11, UR8, R4 ;  /* 0x000000080b0a1c25 */ /* 0x002fc8000f8e0004 */
[----:B------:R-:W-:Y:S02]  /*08e0*/  @P1 IMAD.MOV.U32 R2, RZ, RZ, R10 ;  /* 0x000000ffff021224 */ /* 0x000fe400078e000a */
[----:B------:R-:W-:Y:S02]  /*08f0*/  @P1 IMAD.IADD R17, R11, 0x1, R17 ;  /* 0x000000010b111824 */ /* 0x000fe400078e0211 */
[----:B--2---:R-:W-:-:S04]  /*0900*/  @!P1 IMAD.WIDE.U32 R8, R4, R13, R8 ;  /* 0x0000000d04089225 */ /* 0x004fc800078e0008 */
[----:B------:R-:W-:Y:S02]  /*0910*/  @!P1 IMAD.MOV.U32 R2, RZ, RZ, R8 ;  /* 0x000000ffff029224 */ /* 0x000fe400078e0008 */
[----:B------:R-:W-:Y:S01]  /*0920*/  @!P1 IMAD.MOV.U32 R17, RZ, RZ, R9 ;  /* 0x000000ffff119224 */ /* 0x000fe200078e0009 */
[----:B------:R-:W-:Y:S06]  /*0930*/  @!P2 BRA `(.L_x_5) ;  /* 0x00000000000ca947 */ /* 0x000fec0003800000 */
[----:B------:R-:W-:Y:S01]  /*0940*/  UCGABAR_WAIT ;  /* 0x0000000000007dc7 */ /* 0x000fe20008000000 */
[----:B------:R-:W-:Y:S01]  /*0950*/  CCTL.IVALL ;  /* 0x00000000ff00798f */ /* 0x000fe20002000000 */
[----:B------:R-:W-:Y:S05]  /*0960*/  BRA `(.L_x_6) ;  /* 0x0000000000047947 */ /* 0x000fea0003800000 */
.L_x_5:
[----:B------:R-:W-:Y:S06]  /*0970*/  BAR.SYNC.DEFER_BLOCKING 0x0 ;  /* 0x0000000000007b1d */ /* 0x000fec0000010000 */
.L_x_6:
[----:B------:R-:W-:Y:S05]  /*0980*/  @!P3 BRA `(.L_x_7) ;  /* 0x00000030003cb947 */ /* 0x000fea0003800000 */
[----:B------:R-:W-:-:S13]  /*0990*/  ISETP.GT.U32.AND P0, PT, R6, 0x1, PT ;  /* 0x000000010600780c */ /* 0x000fda0003f04070 */
[----:B0-----:R-:W-:Y:S05]  /*09a0*/  @P0 EXIT ;  /* 0x000000000000094d */ /* 0x001fea0003800000 */
[----:B------:R-:W-:Y:S01]  /*09b0*/  ULDC.64 UR4, c[0x0][0x650] ;  /* 0x0001940000047ab9 */ /* 0x000fe20000000a00 */
[----:B------:R-:W-:Y:S01]  /*09c0*/  PRMT R0, RZ, 0x7610, R0 ;  /* 0x00007610ff007816 */ /* 0x000fe20000000000 */
[----:B------:R-:W-:Y:S01]  /*09d0*/  IMAD.MOV.U32 R43, RZ, RZ, -0x1 ;  /* 0xffffffffff2b7424 */ /* 0x000fe200078e00ff */
[----:B------:R-:W-:Y:S01]  /*09e0*/  ISETP.GE.U32.AND P0, PT, R2, UR4, PT ;  /* 0x0000000402007c0c */ /* 0x000fe2000bf06070 */
[----:B------:R-:W-:Y:S02]  /*09f0*/  IMAD.MOV.U32 R44, RZ, RZ, -0x1 ;  /* 0xffffffffff2c7424 */ /* 0x000fe400078e00ff */
[----:B------:R-:W-:Y:S01]  /*0a00*/  IMAD.MOV.U32 R49, RZ, RZ, -0x1 ;  /* 0xffffffffff317424 */ /* 0x000fe200078e00ff */
[----:B------:R-:W-:-:S13]  /*0a10*/  ISETP.GE.U32.AND.EX P0, PT, R17, UR5, PT, P0 ;  /* 0x0000000511007c0c */ /* 0x000fda000bf06100 */
[----:B------:R-:W-:Y:S05]  /*0a20*/  @P0 BRA `(.L_x_8) ;  /* 0x0000000400300947 */ /* 0x000fea0003800000 */
[----:B------:R-:W0:Y:S01]  /*0a30*/  LDC.64 R24, c[0x0][0x628] ;  /* 0x00018a00ff187b82 */ /* 0x000e220000000a00 */
[----:B------:R-:W-:Y:S02]  /*0a40*/  IMAD.MOV.U32 R8, RZ, RZ, R2 ;  /* 0x000000ffff087224 */ /* 0x000fe400078e0002 */
[----:B------:R-:W-:-:S05]  /*0a50*/  IMAD.MOV.U32 R9, RZ, RZ, R17 ;  /* 0x000000ffff097224 */ /* 0x000fca00078e0011 */
[----:B------:R-:W1:Y:S08]  /*0a60*/  LDC R0, c[0x0][0x630] ;  /* 0x00018c00ff007b82 */ /* 0x000e700000000800 */
[----:B------:R-:W2:Y:S01]  /*0a70*/  LDC.64 R26, c[0x0][0x620] ;  /* 0x00018800ff1a7b82 */ /* 0x000ea20000000a00 */
[----:B0-----:R-:W-:-:S04]  /*0a80*/  ISETP.NE.U32.AND P0, PT, R24, RZ, PT ;  /* 0x000000ff1800720c */ /* 0x001fc80003f05070 */
[----:B------:R-:W-:-:S13]  /*0a90*/  ISETP.NE.AND.EX P0, PT, R25, RZ, PT, P0 ;  /* 0x000000ff1900720c */ /* 0x000fda0003f05300 */
[----:B-12---:R-:W-:Y:S05]  /*0aa0*/  @!P0 BRA `(.L_x_9) ;  /* 0x0000000000288947 */ /* 0x006fea0003800000 */
[----:B------:R-:W0:Y:S02]  /*0ab0*/  LDC R13, c[0x0][0x634] ;  /* 0x00018d00ff0d7b82 */ /* 0x000e240000000800 */
[----:B0-----:R-:W-:-:S05]  /*0ac0*/  IADD3 R13, P0, R2, R13, RZ ;  /* 0x0000000d020d7210 */ /* 0x001fca0007f1e0ff */
[----:B------:R-:W-:-:S04]  /*0ad0*/  IMAD.X R15, RZ, RZ, R17, P0 ;  /* 0x000000ffff0f7224 */ /* 0x000fc800000e0611 */
[----:B------:R-:W-:-:S04]  /*0ae0*/  IMAD.WIDE.U32 R8, R15, R24, RZ ;  /* 0x000000180f087225 */ /* 0x000fc800078e00ff */
[----:B------:R-:W-:-:S04]  /*0af0*/  IMAD.WIDE.U32 R10, P0, R13, R25, R8 ;  /* 0x000000190d0a7225 */ /* 0x000fc80007800008 */
[----:B------:R-:W-:-:S04]  /*0b00*/  IMAD.WIDE.U32 R8, R13, R24, RZ ;  /* 0x000000180d087225 */ /* 0x000fc800078e00ff */
[----:B------:R-:W-:Y:S01]  /*0b10*/  IMAD.X R13, RZ, RZ, RZ, P0 ;  /* 0x000000ffff0d7224 */ /* 0x000fe200000e06ff */
[----:B------:R-:W-:Y:S01]  /*0b20*/  IADD3 RZ, P0, R9, R10, RZ ;  /* 0x0000000a09ff7210 */ /* 0x000fe20007f1e0ff */
[----:B------:R-:W-:-:S04]  /*0b30*/  IMAD.MOV.U32 R12, RZ, RZ, R11 ;  /* 0x000000ffff0c7224 */ /* 0x000fc800078e000b */
[----:B------:R-:W-:-:S08]  /*0b40*/  IMAD.WIDE.U32.X R8, R15, R25, R12, P0 ;  /* 0x000000190f087225 */ /* 0x000fd000000e040c */
.L_x_9:
[----:B------:R-:W0:Y:S01]  /*0b50*/  LDC.64 R24, c[0x0][0x640] ;  /* 0x00019000ff187b82 */ /* 0x000e220000000a00 */
[-CC-:B------:R-:W-:Y:S01]  /*0b60*/  SHF.R.U64 R49, R8, R0.reuse, R9.reuse ;  /* 0x0000000008317219 */ /* 0x180fe20000001209 */
[----:B------:R-:W-:Y:S01]  /*0b70*/  IMAD.MOV.U32 R8, RZ, RZ, R2 ;  /* 0x000000ffff087224 */ /* 0x000fe200078e0002 */
[----:B------:R-:W-:Y:S01]  /*0b80*/  SHF.R.U32.HI R0, RZ, R0, R9 ;  /* 0x00000000ff007219 */ /* 0x000fe20000011609 */
[----:B------:R-:W-:Y:S01]  /*0b90*/  IMAD R28, R7, R20, R4 ;  /* 0x00000014071c7224 */ /* 0x000fe200078e0204 */
[----:B------:R-:W-:Y:S01]  /*0ba0*/  IADD3 R5, P0, RZ, -R49, RZ ;  /* 0x80000031ff057210 */ /* 0x000fe20007f1e0ff */
[----:B------:R-:W-:Y:S02]  /*0bb0*/  IMAD.MOV.U32 R21, RZ, RZ, 0x1 ;  /* 0x00000001ff157424 */ /* 0x000fe400078e00ff */
[----:B------:R-:W1:Y:S02]  /*0bc0*/  LDC R6, c[0x0][0x618] ;  /* 0x00018600ff067b82 */ /* 0x000e640000000800 */
[----:B------:R-:W-:-:S04]  /*0bd0*/  IMAD.X R9, RZ, RZ, ~R0, P0 ;  /* 0x000000ffff097224 */ /* 0x000fc800000e0e00 */
[-C--:B------:R-:W-:Y:S02]  /*0be0*/  IMAD R0, R9, R26.reuse, RZ ;  /* 0x0000001a09007224 */ /* 0x080fe400078e02ff */
[----:B------:R-:W2:Y:S01]  /*0bf0*/  LDC R11, c[0x0][0x608] ;  /* 0x00018200ff0b7b82 */ /* 0x000ea20000000800 */
[----:B------:R-:W-:Y:S02]  /*0c00*/  IMAD.MOV.U32 R9, RZ, RZ, R17 ;  /* 0x000000ffff097224 */ /* 0x000fe400078e0011 */
[----:B------:R-:W-:-:S05]  /*0c10*/  IMAD.WIDE.U32 R8, R5, R26, R8 ;  /* 0x0000001a05087225 */ /* 0x000fca00078e0008 */
[----:B------:R-:W3:Y:S01]  /*0c20*/  LDC R12, c[0x0][0x658] ;  /* 0x00019600ff0c7b82 */ /* 0x000ee20000000800 */
[----:B------:R-:W-:Y:S01]  /*0c30*/  IMAD R5, R5, R27, R0 ;  /* 0x0000001b05057224 */ /* 0x000fe200078e0200 */
[----:B0-----:R-:W-:-:S03]  /*0c40*/  ISETP.NE.U32.AND P0, PT, R24, RZ, PT ;  /* 0x000000ff1800720c */ /* 0x001fc60003f05070 */
[----:B------:R-:W-:Y:S01]  /*0c50*/  IMAD.IADD R5, R9, 0x1, R5 ;  /* 0x0000000109057824 */ /* 0x000fe200078e0205 */
[----:B------:R-:W-:Y:S01]  /*0c60*/  ISETP.NE.AND.EX P0, PT, R25, RZ, PT, P0 ;  /* 0x000000ff1900720c */ /* 0x000fe20003f05300 */
[----:B------:R-:W-:Y:S01]  /*0c70*/  IMAD.MOV.U32 R9, RZ, RZ, -0x1 ;  /* 0xffffffffff097424 */ /* 0x000fe200078e00ff */
[----:B------:R-:W0:Y:S02]  /*0c80*/  LDC R15, c[0x0][0x600] ;  /* 0x00018000ff0f7b82 */ /* 0x000e240000000800 */
[-CC-:B-1----:R-:W-:Y:S02]  /*0c90*/  SHF.R.U64 R13, R8, R6.reuse, R5.reuse ;  /* 0x00000006080d7219 */ /* 0x182fe40000001205 */
[----:B------:R-:W-:-:S04]  /*0ca0*/  SHF.R.U32.HI R0, RZ, R6, R5 ;  /* 0x00000006ff007219 */ /* 0x000fc80000011605 */
[----:B------:R-:W1:Y:S01]  /*0cb0*/  LDC R14, c[0x0][0x648] ;  /* 0x00019200ff0e7b82 */ /* 0x000e620000000800 */
[-CC-:B--2---:R-:W-:Y:S02]  /*0cc0*/  SHF.R.U64 R29, R13, R11.reuse, R0.reuse ;  /* 0x0000000b0d1d7219 */ /* 0x184fe40000001200 */
[----:B------:R-:W-:-:S05]  /*0cd0*/  SHF.R.U32.HI R5, RZ, R11, R0 ;  /* 0x0000000bff057219 */ /* 0x000fca0000011600 */
[----:B------:R-:W2:Y:S01]  /*0ce0*/  LDC R26, c[0x0][0x638] ;  /* 0x00018e00ff1a7b82 */ /* 0x000ea20000000800 */
[-CC-:B---3--:R-:W-:Y:S02]  /*0cf0*/  SHF.R.U64 R20, R29, R12.reuse, R5.reuse ;  /* 0x0000000c1d147219 */ /* 0x188fe40000001205 */
[-C--:B------:R-:W-:Y:S02]  /*0d00*/  SHF.L.U32 R0, R9, R12.reuse, RZ ;  /* 0x0000000c09007219 */ /* 0x080fe400000006ff */
[----:B------:R-:W-:Y:S01]  /*0d10*/  SHF.R.U32.HI R5, RZ, R12, R5 ;  /* 0x0000000cff057219 */ /* 0x000fe20000011605 */
[----:B------:R-:W-:Y:S01]  /*0d20*/  IMAD.MOV.U32 R4, RZ, RZ, R20 ;  /* 0x000000ffff047224 */ /* 0x000fe200078e0014 */
[----:B------:R-:W-:Y:S01]  /*0d30*/  LOP3.LUT R10, RZ, R0, RZ, 0x33, !PT ;  /* 0x00000000ff0a7212 */ /* 0x000fe200078e33ff */
[----:B------:R-:W3:Y:S01]  /*0d40*/  LDC R27, c[0x0][0x610] ;  /* 0x00018400ff1b7b82 */ /* 0x000ee20000000800 */
[----:B------:R-:W-:Y:S05]  /*0d50*/  @!P0 BRA `(.L_x_10) ;  /* 0x0000000000288947 */ /* 0x000fea0003800000 */
[----:B------:R-:W4:Y:S02]  /*0d60*/  LDC R9, c[0x0][0x64c] ;  /* 0x00019300ff097b82 */ /* 0x000f240000000800 */
[----:B----4-:R-:W-:-:S05]  /*0d70*/  IADD3 R9, P0, R20, R9, RZ ;  /* 0x0000000914097210 */ /* 0x010fca0007f1e0ff */
        /* <DEDUP_REMOVED lines=8> */
.L_x_10:
[----:B-1----:R-:W-:Y:S01]  /*0e00*/  SHF.R.U64 R4, R4, R14, R5 ;  /* 0x0000000e04047219 */ /* 0x002fe20000001205 */
[----:B0-----:R-:W-:Y:S01]  /*0e10*/  VIADD R6, R15, 0xffffffff ;  /* 0xffffffff0f067836 */ /* 0x001fe20000000000 */
[----:B------:R-:W-:Y:S02]  /*0e20*/  SHF.L.U32 R0, R21, R12, RZ ;  /* 0x0000000c15007219 */ /* 0x000fe400000006ff */
[----:B------:R-:W-:Y:S01]  /*0e30*/  LOP3.LUT R5, R29, R10, RZ, 0xc0, !PT ;  /* 0x0000000a1d057212 */ /* 0x000fe200078ec0ff */
[----:B------:R-:W-:Y:S01]  /*0e40*/  IMAD.MOV R7, RZ, RZ, -R4 ;  /* 0x000000ffff077224 */ /* 0x000fe200078e0a04 */
[----:B------:R-:W-:Y:S02]  /*0e50*/  SEL R3, R3, R28, !P1 ;  /* 0x0000001c03037207 */ /* 0x000fe40004800000 */
[----:B------:R-:W-:Y:S01]  /*0e60*/  LOP3.LUT R6, R13, R6, RZ, 0xc0, !PT ;  /* 0x000000060d067212 */ /* 0x000fe200078ec0ff */
[----:B------:R-:W-:Y:S02]  /*0e70*/  IMAD R4, R0, R4, R5 ;  /* 0x0000000400047224 */ /* 0x000fe400078e0205 */
[----:B--2---:R-:W-:-:S02]  /*0e80*/  IMAD R0, R7, R26, R20 ;  /* 0x0000001a07007224 */ /* 0x004fc400078e0214 */
[----:B---3--:R-:W-:Y:S02]  /*0e90*/  IMAD R3, R4, R27, R3 ;  /* 0x0000001b04037224 */ /* 0x008fe400078e0203 */
[----:B------:R-:W-:Y:S02]  /*0ea0*/  IMAD.MOV.U32 R5, RZ, RZ, 0x1 ;  /* 0x00000001ff057424 */ /* 0x000fe400078e00ff */
[----:B------:R-:W-:-:S03]  /*0eb0*/  IMAD R4, R0, R15, R6 ;  /* 0x0000000f00047224 */ /* 0x000fc600078e0206 */
[----:B------:R-:W-:Y:S02]  /*0ec0*/  PRMT R0, R5, 0x7610, R0 ;  /* 0x0000761005007816 */ /* 0x000fe40000000000 */
[----:B------:R-:W-:Y:S02]  /*0ed0*/  SEL R44, R4, R3, !P1 ;  /* 0x00000003042c7207 */ /* 0x000fe40004800000 */
[----:B------:R-:W-:-:S07]  /*0ee0*/  SEL R43, R3, R4, !P1 ;  /* 0x00000004032b7207 */ /* 0x000fce0004800000 */
.L_x_8:
[----:B------:R-:W-:-:S08]  /*0ef0*/  NOP ;  /* 0x0000000000007918 */ /* 0x000fd00000000000 */
[----:B------:R-:W0:Y:S02]  /*0f00*/  USETMAXREG.TRY_ALLOC.CTAPOOL UP0, 0xe8 ;  /* 0x000000e8000079c8 */ /* 0x000e240008000600 */
[----:B0-----:R-:W-:-:S13]  /*0f10*/  PLOP3.LUT P0, PT, PT, PT, UP0, 0x80, 0x0 ;  /* 0x000000000000781c */ /* 0x001fda0003f0f008 */
[----:B------:R-:W-:Y:S05]  /*0f20*/  @!P0 BRA `(.L_x_8) ;  /* 0xfffffffc00f08947 */ /* 0x000fea000383ffff */
[----:B------:R-:W-:Y:S01]  /*0f30*/  ULDC.64 UR4, c[0x0][0x598] ;  /* 0x0001660000047ab9 */ /* 0x000fe20000000a00 */
[----:B------:R-:W-:Y:S01]  /*0f40*/  ULDC.64 UR36, c[0x0][0x208] ;  /* 0x0000820000247ab9 */ /* 0x000fe20000000a00 */
[----:B------:R-:W-:-:S04]  /*0f50*/  ISETP.NE.U32.AND P0, PT, RZ, UR4, PT ;  /* 0x00000004ff007c0c */ /* 0x000fc8000bf05070 */
[----:B------:R-:W-:-:S13]  /*0f60*/  ISETP.NE.AND.EX P0, PT, RZ, UR5, PT, P0 ;  /* 0x00000005ff007c0c */ /* 0x000fda000bf05300 */
[----:B------:R-:W-:Y:S05]  /*0f70*/  @!P0 BRA `(.L_x_11) ;  /* 0x00000000001c8947 */ /* 0x000fea0003800000 */
[----:B------:R-:W0:Y:S02]  /*0f80*/  LDC.64 R4, c[0x0][0x598] ;  /* 0x00016600ff047b82 */ /* 0x000e240000000a00 */
[----:B0-----:R-:W2:Y:S02]  /*0f90*/  LDG.E.64 R4, desc[UR36][R4.64] ;  /* 0x0000002404047981 */ /* 0x001ea4000c1e1b00 */
[----:B--2---:R-:W-:-:S04]  /*0fa0*/  ISETP.NE.U32.AND P0, PT, R4, RZ, PT ;  /* 0x000000ff0400720c */ /* 0x004fc80003f05070 */
[----:B------:R-:W-:-:S13]  /*0fb0*/  ISETP.NE.AND.EX P0, PT, R5, RZ, PT, P0 ;  /* 0x000000ff0500720c */ /* 0x000fda0003f05300 */
[----:B------:R-:W-:Y:S05]  /*0fc0*/  @!P0 BRA `(.L_x_11) ;  /* 0x0000000000088947 */ /* 0x000fea0003800000 */
[----:B------:R0:W5:Y:S01]  /*0fd0*/  LD.E R40, desc[UR36][R4.64] ;  /* 0x0000002404287980 */ /* 0x000162000c101900 */
[----:B------:R-:W-:Y:S05]  /*0fe0*/  BRA `(.L_x_12) ;  /* 0x0000000000247947 */ /* 0x000fea0003800000 */
.L_x_11:
[----:B------:R-:W-:Y:S02]  /*0ff0*/  ULDC.64 UR4, c[0x0][0x588] ;  /* 0x0001620000047ab9 */ /* 0x000fe40000000a00 */
[----:B------:R-:W-:-:S04]  /*1000*/  ISETP.NE.U32.AND P0, PT, RZ, UR4, PT ;  /* 0x00000004ff007c0c */ /* 0x000fc8000bf05070 */
[----:B------:R-:W-:-:S13]  /*1010*/  ISETP.NE.AND.EX P0, PT, RZ, UR5, PT, P0 ;  /* 0x00000005ff007c0c */ /* 0x000fda000bf05300 */
[----:B------:R-:W-:Y:S05]  /*1020*/  @!P0 BRA `(.L_x_13) ;  /* 0x00000000000c8947 */ /* 0x000fea0003800000 */
[----:B------:R-:W0:Y:S02]  /*1030*/  LDC.64 R40, c[0x0][0x588] ;  /* 0x00016200ff287b82 */ /* 0x000e240000000a00 */
[----:B0-----:R1:W5:Y:S01]  /*1040*/  LDG.E R40, desc[UR36][R40.64] ;  /* 0x0000002428287981 */ /* 0x001362000c1e1900 */
[----:B------:R-:W-:Y:S05]  /*1050*/  BRA `(.L_x_12) ;  /* 0x0000000000087947 */ /* 0x000fea0003800000 */
.L_x_13:
[----:B------:R-:W-:Y:S02]  /*1060*/  ULDC UR4, c[0x0][0x580] ;  /* 0x0001600000047ab9 */ /* 0x000fe40000000800 */
[----:B------:R-:W-:-:S07]  /*1070*/  IMAD.U32 R40, RZ, RZ, UR4 ;  /* 0x00000004ff287e24 */ /* 0x000fce000f8e00ff */
.L_x_12:
[----:B------:R-:W-:Y:S02]  /*1080*/  ULDC.64 UR4, c[0x0][0x5a0] ;  /* 0x0001680000047ab9 */ /* 0x000fe40000000a00 */
[----:B------:R-:W-:-:S04]  /*1090*/  ISETP.NE.U32.AND P0, PT, RZ, UR4, PT ;  /* 0x00000004ff007c0c */ /* 0x000fc8000bf05070 */
[----:B------:R-:W-:-:S13]  /*10a0*/  ISETP.NE.AND.EX P0, PT, RZ, UR5, PT, P0 ;  /* 0x00000005ff007c0c */ /* 0x000fda000bf05300 */
[----:B------:R-:W-:Y:S05]  /*10b0*/  @!P0 BRA `(.L_x_14) ;  /* 0x00000000001c8947 */ /* 0x000fea0003800000 */
[----:B0-----:R-:W0:Y:S02]  /*10c0*/  LDC.64 R4, c[0x0][0x5a0] ;  /* 0x00016800ff047b82 */ /* 0x001e240000000a00 */
[----:B0-----:R-:W2:Y:S02]  /*10d0*/  LDG.E.64 R4, desc[UR36][R4.64] ;  /* 0x0000002404047981 */ /* 0x001ea4000c1e1b00 */
[----:B--2---:R-:W-:-:S04]  /*10e0*/  ISETP.NE.U32.AND P0, PT, R4, RZ, PT ;  /* 0x000000ff0400720c */ /* 0x004fc80003f05070 */
[----:B------:R-:W-:-:S13]  /*10f0*/  ISETP.NE.AND.EX P0, PT, R5, RZ, PT, P0 ;  /* 0x000000ff0500720c */ /* 0x000fda0003f05300 */
[----:B------:R-:W-:Y:S05]  /*1100*/  @!P0 BRA `(.L_x_14) ;  /* 0x0000000000088947 */ /* 0x000fea0003800000 */
[----:B-1----:R0:W5:Y:S01]  /*1110*/  LD.E R41, desc[UR36][R4.64] ;  /* 0x0000002404297980 */ /* 0x002162000c101900 */
[----:B------:R-:W-:Y:S05]  /*1120*/  BRA `(.L_x_15) ;  /* 0x0000000000247947 */ /* 0x000fea0003800000 */
.L_x_14:
[----:B------:R-:W-:Y:S02]  /*1130*/  ULDC.64 UR4, c[0x0][0x590] ;  /* 0x0001640000047ab9 */ /* 0x000fe40000000a00 */
[----:B------:R-:W-:-:S04]  /*1140*/  ISETP.NE.U32.AND P0, PT, RZ, UR4, PT ;  /* 0x00000004ff007c0c */ /* 0x000fc8000bf05070 */
[----:B------:R-:W-:-:S13]  /*1150*/  ISETP.NE.AND.EX P0, PT, RZ, UR5, PT, P0 ;  /* 0x00000005ff007c0c */ /* 0x000fda000bf05300 */
[----:B------:R-:W-:Y:S05]  /*1160*/  @!P0 BRA `(.L_x_16) ;  /* 0x00000000000c8947 */ /* 0x000fea0003800000 */
[----:B0-----:R-:W1:Y:S02]  /*1170*/  LDC.64 R4, c[0x0][0x590] ;  /* 0x00016400ff047b82 */ /* 0x001e640000000a00 */
[----:B-1----:R1:W5:Y:S01]  /*1180*/  LDG.E R41, desc[UR36][R4.64] ;  /* 0x0000002404297981 */ /* 0x002362000c1e1900 */
[----:B------:R-:W-:Y:S05]  /*1190*/  BRA `(.L_x_15) ;  /* 0x0000000000087947 */ /* 0x000fea0003800000 */
.L_x_16:
[----:B------:R-:W-:Y:S02]  /*11a0*/  ULDC UR4, c[0x0][0x584] ;  /* 0x0001610000047ab9 */ /* 0x000fe40000000800 */
[----:B-1----:R-:W-:-:S07]  /*11b0*/  IMAD.U32 R41, RZ, RZ, UR4 ;  /* 0x00000004ff297e24 */ /* 0x002fce000f8e00ff */
.L_x_15:
[----:B------:R-:W-:-:S13]  /*11c0*/  LOP3.LUT P0, RZ, R0, 0xff, RZ, 0xc0, !PT ;  /* 0x000000ff00ff7812 */ /* 0x000fda000780c0ff */
[----:B------:R-:W-:Y:S05]  /*11d0*/  @!P0 EXIT ;  /* 0x000000000000894d */ /* 0x000fea0003800000 */
[----:B------:R-:W-:Y:S01]  /*11e0*/  ULDC UR4, c[0x0][0x28c] ;  /* 0x0000a30000047ab9 */ /* 0x000fe20000000800 */
[----:B------:R-:W-:Y:S01]  /*11f0*/  LOP3.LUT R52, R19, 0x1, RZ, 0xfc, !PT ;  /* 0x0000000113347812 */ /* 0x000fe200078efcff */
[----:B------:R-:W-:Y:S01]  /*1200*/  UIADD3 UR4, UR4, 0x7f, URZ ;  /* 0x0000007f04047890 */ /* 0x000fe2000fffe03f */
[----:B------:R-:W-:Y:S01]  /*1210*/  UMOV UR38, URZ ;  /* 0x0000003f00267c82 */ /* 0x000fe20008000000 */
[----:B------:R-:W-:Y:S02]  /*1220*/  UMOV UR39, URZ ;  /* 0x0000003f00277c82 */ /* 0x000fe40008000000 */
[----:B------:R-:W-:-:S04]  /*1230*/  USHF.R.S32.HI UR5, URZ, 0x1f, UR4 ;  /* 0x0000001f3f057899 */ /* 0x000fc80008011404 */
[----:B------:R-:W-:-:S04]  /*1240*/  ULEA.HI UR5, UR5, UR4, URZ, 0x7 ;  /* 0x0000000405057291 */ /* 0x000fc8000f8f383f */
[----:B------:R-:W-:-:S12]  /*1250*/  USHF.R.S32.HI UR40, URZ, 0x7, UR5 ;  /* 0x000000073f287899 */ /* 0x000fd80008011405 */
.L_x_72:
[----:B------:R-:W-:Y:S01]  /*1260*/  LOP3.LUT R0, R18, 0x80, RZ, 0xc0, !PT ;  /* 0x0000008012007812 */ /* 0x000fe200078ec0ff */
[----:B------:R-:W2:Y:S01]  /*1270*/  S2UR UR7, SR_CgaCtaId ;  /* 0x00000000000779c3 */ /* 0x000ea20000008800 */
[----:B------:R-:W-:Y:S02]  /*1280*/  UMOV UR6, 0x400 ;  /* 0x0000040000067882 */ /* 0x000fe40000000000 */
[----:B------:R-:W-:-:S06]  /*1290*/  SHF.R.U32.HI R0, RZ, 0x7, R0 ;  /* 0x00000007ff007819 */ /* 0x000fcc0000011600 */
[----:B------:R-:W3:Y:S01]  /*12a0*/  SHFL.IDX PT, R0, R0, RZ, 0x1f ;  /* 0x00001fff00007589 */ /* 0x000ee200000e0000 */
[----:B--2---:R-:W-:Y:S01]  /*12b0*/  ULEA UR6, UR7, UR6, 0x18 ;  /* 0x0000000607067291 */ /* 0x004fe2000f8ec03f */
[----:B---3--:R-:W-:-:S13]  /*12c0*/  R2UR UR4, R0 ;  /* 0x00000000000472ca */ /* 0x008fda00000e0000 */
[----:B------:R-:W-:-:S04]  /*12d0*/  ULEA.HI UR5, UR4, UR4, URZ, 0x1 ;  /* 0x0000000404057291 */ /* 0x000fc8000f8f083f */
[----:B------:R-:W-:-:S04]  /*12e0*/  ULOP3.LUT UR5, UR5, 0x7fffe, URZ, 0xc0, !UPT ;  /* 0x0007fffe05057892 */ /* 0x000fc8000f8ec03f */
[----:B------:R-:W-:-:S03]  /*12f0*/  UIADD3 UR5, UR4, -UR5, URZ ;  /* 0x8000000504057290 */ /* 0x000fc6000fffe03f */
[----:B------:R-:W-:Y:S01]  /*1300*/  ULDC UR4, c[0x0][0x28c] ;  /* 0x0000a30000047ab9 */ /* 0x000fe20000000800 */
[----:B------:R-:W-:Y:S01]  /*1310*/  ULEA UR5, UR5, UR6, 0xd ;  /* 0x0000000605057291 */ /* 0x000fe2000f8e683f */
[----:B------:R-:W-:-:S03]  /*1320*/  ISETP.LT.AND P0, PT, RZ, UR4, PT ;  /* 0x00000004ff007c0c */ /* 0x000fc6000bf01270 */
[----:B------:R-:W-:-:S04]  /*1330*/  UIADD3 UR5, UR5, 0x180, URZ ;  /* 0x0000018005057890 */ /* 0x000fc8000fffe03f */
[----:B------:R-:W-:-:S04]  /*1340*/  USHF.R.U32.HI UR5, URZ, 0x4, UR5 ;  /* 0x000000043f057899 */ /* 0x000fc80008011605 */
[----:B------:R-:W-:-:S04]  /*1350*/  ULOP3.LUT UR5, UR5, 0x3fff, URZ, 0xc0, !UPT ;  /* 0x00003fff05057892 */ /* 0x000fc8000f8ec03f */
[----:B------:R-:W-:Y:S01]  /*1360*/  ULOP3.LUT UR41, UR5, 0x10000, URZ, 0xfc, !UPT ;  /* 0x0001000005297892 */ /* 0x000fe2000f8efc3f */
[----:B------:R-:W-:Y:S11]  /*1370*/  @P0 BRA `(.L_x_17) ;  /* 0x0000000000400947 */ /* 0x000ff60003800000 */
[----:B------:R-:W-:Y:S01]  /*1380*/  MOV R0, 0x0 ;  /* 0x0000000000007802 */ /* 0x000fe20000000f00 */
[----:B------:R-:W-:Y:S01]  /*1390*/  ULDC.64 UR4, c[0x4][0x68] ;  /* 0x01001a0000047ab9 */ /* 0x000fe20000000a00 */
[----:B------:R-:W-:Y:S01]  /*13a0*/  ULDC.64 UR6, c[0x4][0x8] ;  /* 0x0100020000067ab9 */ /* 0x000fe20000000a00 */
[----:B01----:R-:W-:Y:S01]  /*13b0*/  IMAD.U32 R4, RZ, RZ, UR4 ;  /* 0x00000004ff047e24 */ /* 0x003fe2000f8e00ff */
[----:B------:R0:W1:Y:S01]  /*13c0*/  LDC.64 R14, c[0x4][R0] ;  /* 0x01000000000e7b82 */ /* 0x0000620000000a00 */
[----:B------:R-:W-:Y:S01]  /*13d0*/  IMAD.U32 R5, RZ, RZ, UR5 ;  /* 0x00000005ff057e24 */ /* 0x000fe2000f8e00ff */
[----:B------:R-:W-:Y:S01]  /*13e0*/  ULDC.64 UR4, c[0x4][0x70] ;  /* 0x01001c0000047ab9 */ /* 0x000fe20000000a00 */
[----:B------:R-:W-:Y:S02]  /*13f0*/  IMAD.U32 R10, RZ, RZ, UR6 ;  /* 0x00000006ff0a7e24 */ /* 0x000fe4000f8e00ff */
[----:B------:R-:W-:Y:S02]  /*1400*/  IMAD.U32 R6, RZ, RZ, UR4 ;  /* 0x00000004ff067e24 */ /* 0x000fe4000f8e00ff */
[----:B------:R-:W-:-:S02]  /*1410*/  IMAD.U32 R7, RZ, RZ, UR5 ;  /* 0x00000005ff077e24 */ /* 0x000fc4000f8e00ff */
[----:B------:R-:W-:Y:S02]  /*1420*/  IMAD.U32 R11, RZ, RZ, UR7 ;  /* 0x00000007ff0b7e24 */ /* 0x000fe4000f8e00ff */
[----:B------:R-:W-:Y:S02]  /*1430*/  IMAD.MOV.U32 R8, RZ, RZ, 0x1e1 ;  /* 0x000001e1ff087424 */ /* 0x000fe400078e00ff */
[----:B------:R-:W-:Y:S02]  /*1440*/  IMAD.MOV.U32 R12, RZ, RZ, 0x1 ;  /* 0x00000001ff0c7424 */ /* 0x000fe400078e00ff */
[----:B0-----:R-:W-:-:S07]  /*1450*/  IMAD.MOV.U32 R13, RZ, RZ, RZ ;  /* 0x000000ffff0d7224 */ /* 0x001fce00078e00ff */
[----:B------:R-:W-:-:S07]  /*1460*/  LEPC R20, `(.L_x_17) ;  /* 0x000000001014794e */ /* 0x000fce0000000000 */
[----:B-1---5:R-:W-:Y:S05]  /*1470*/  CALL.ABS.NOINC R14 ;  /* 0x000000000e007343 */ /* 0x022fea0003c00000 */
.L_x_17:
[----:B------:R-:W-:-:S13]  /*1480*/  ISETP.NE.AND P0, PT, R52, 0x3, PT ;  /* 0x000000033400780c */ /* 0x000fda0003f05270 */
[----:B------:R-:W-:Y:S05]  /*1490*/  @!P0 BRA `(.L_x_18) ;  /* 0x0000000000048947 */ /* 0x000fea0003800000 */
[----:B------:R-:W-:Y:S01]  /*14a0*/  BPT.TRAP 0x1 ;  /* 0x000000040000795c */ /* 0x000fe20000300000 */
.L_x_18:
[----:B------:R-:W2:Y:S01]  /*14b0*/  S2UR UR5, SR_CgaCtaId ;  /* 0x00000000000579c3 */ /* 0x000ea20000008800 */
[----:B------:R-:W-:Y:S01]  /*14c0*/  UMOV UR4, 0x400 ;  /* 0x0000040000047882 */ /* 0x000fe20000000000 */
[----:B------:R-:W-:Y:S02]  /*14d0*/  IMAD.U32 R0, RZ, RZ, UR38 ;  /* 0x00000026ff007e24 */ /* 0x000fe4000f8e00ff */
[----:B------:R-:W-:-:S03]  /*14e0*/  IMAD.U32 R3, RZ, RZ, UR39 ;  /* 0x00000027ff037e24 */ /* 0x000fc6000f8e00ff */
[----:B------:R-:W-:Y:S01]  /*14f0*/  SHF.L.U32 R0, R0, 0x1f, RZ ;  /* 0x0000001f00007819 */ /* 0x000fe200000006ff */
[----:B--2---:R-:W-:-:S06]  /*1500*/  ULEA UR4, UR5, UR4, 0x18 ;  /* 0x0000000405047291 */ /* 0x004fcc000f8ec03f */
[----:B------:R-:W-:-:S04]  /*1510*/  IMAD.U32 R6, RZ, RZ, UR4 ;  /* 0x00000004ff067e24 */ /* 0x000fc8000f8e00ff */
[----:B------:R-:W-:-:S04]  /*1520*/  IMAD R3, R3, 0x8, R6 ;  /* 0x0000000803037824 */ /* 0x000fc800078e0206 */
[----:B------:R2:W3:Y:S01]  /*1530*/  SYNCS.PHASECHK.TRANS64.TRYWAIT P1, [R3+URZ], R0 ;  /* 0x00000000030075a7 */ /* 0x0004e2000802017f */
[----:B------:R-:W-:Y:S05]  /*1540*/  @!P0 BRA `(.L_x_19) ;  /* 0x0000000000048947 */ /* 0x000fea0003800000 */
[----:B------:R-:W-:Y:S01]  /*1550*/  BPT.TRAP 0x1 ;  /* 0x000000040000795c */ /* 0x000fe20000300000 */
.L_x_19:
[----:B---3--:R-:W-:Y:S05]  /*1560*/  @P1 BRA `(.L_x_20) ;  /* 0x0000000000081947 */ /* 0x008fea0003800000 */
[----:B------:R-:W3:Y:S02]  /*1570*/  SYNCS.PHASECHK.TRANS64.TRYWAIT P1, [R3+URZ], R0 ;  /* 0x00000000030075a7 */ /* 0x000ee4000802017f */
[----:B---3--:R-:W-:Y:S05]  /*1580*/  @!P1 BRA `(.L_x_21) ;  /* 0x0000003c00009947 */ /* 0x008fea0003800000 */
.L_x_20:
[----:B------:R-:W-:-:S04]  /*1590*/  UISETP.LT.AND UP0, UPT, UR40, 0x1, UPT ;  /* 0x000000012800788c */ /* 0x000fc8000bf01270 */
[----:B------:R-:W-:-:S06]  /*15a0*/  USEL UR4, UR40, 0x1, UP0 ;  /* 0x0000000128047887 */ /* 0x000fcc0008000000 */
[----:B--23--:R-:W-:Y:S01]  /*15b0*/  IMAD.U32 R0, RZ, RZ, UR4 ;  /* 0x00000004ff007e24 */ /* 0x00cfe2000f8e00ff */
[----:B------:R-:W-:Y:S05]  /*15c0*/  WARPSYNC.ALL ;  /* 0x0000000000007948 */ /* 0x000fea0003800000 */
[----:B------:R-:W-:-:S04]  /*15d0*/  IADD3 R0, -R0, UR40, RZ ;  /* 0x0000002800007c10 */ /* 0x000fc8000fffe1ff */
[----:B------:R-:W-:Y:S02]  /*15e0*/  ISETP.GE.AND P1, PT, R0, 0x1, PT ;  /* 0x000000010000780c */ /* 0x000fe40003f26270 */
[----:B------:R-:W-:Y:S01]  /*15f0*/  R2UR UR4, R6 ;  /* 0x00000000060472ca */ /* 0x000fe200000e0000 */
[----:B------:R-:W-:Y:S01]  /*1600*/  ULEA UR6, UR39, UR41, 0xb ;  /* 0x0000002927067291 */ /* 0x000fe2000f8e583f */
[----:B------:R-:W-:Y:S01]  /*1610*/  WARPGROUP.ARRIVE ;  /* 0x00000000000079c5 */ /* 0x000fe20000000000 */
[----:B------:R-:W-:Y:S01]  /*1620*/  UMOV UR9, 0x40000040 ;  /* 0x4000004000097882 */ /* 0x000fe20000000000 */
[----:B------:R-:W-:Y:S01]  /*1630*/  UMOV UR11, 0x40000040 ;  /* 0x40000040000b7882 */ /* 0x000fe20000000000 */
[----:B------:R-:W-:-:S03]  /*1640*/  UIADD3 UR7, UR6, 0x400, URZ ;  /* 0x0000040006077890 */ /* 0x000fc6000fffe03f */
[----:B------:R-:W-:-:S05]  /*1650*/  UMOV UR8, UR6 ;  /* 0x0000000600087c82 */ /* 0x000fca0008000000 */
[----:B------:R-:W-:-:S04]  /*1660*/  UIADD3 UR4, UR4, 0x30180, URZ ;  /* 0x0003018004047890 */ /* 0x000fc8000fffe03f */
[----:B------:R-:W-:-:S04]  /*1670*/  USHF.R.U32.HI UR4, URZ, 0x4, UR4 ;  /* 0x000000043f047899 */ /* 0x000fc80008011604 */
[----:B------:R-:W-:-:S04]  /*1680*/  ULOP3.LUT UR4, UR4, 0x3fff, URZ, 0xc0, !UPT ;  /* 0x00003fff04047892 */ /* 0x000fc8000f8ec03f */
[----:B------:R-:W-:-:S04]  /*1690*/  ULOP3.LUT UR4, UR4, 0x10000, URZ, 0xfc, !UPT ;  /* 0x0001000004047892 */ /* 0x000fc8000f8efc3f */
[----:B------:R-:W-:-:S07]  /*16a0*/  ULEA UR5, UR39, UR4, 0x7 ;  /* 0x0000000427057291 */ /* 0x000fce000f8e383f */
[----:B------:R-:W-:Y:S02]  /*16b0*/  UMOV UR10, UR5 ;  /* 0x00000005000a7c82 */ /* 0x000fe40008000000 */
[----:B------:R-:W-:Y:S01]  /*16c0*/  IGMMA.64x16x32.S8.S8 R32, gdesc[UR8], RZ, !UPT, gsb0 ;  /* 0x00600000082079f1 */ /* 0x000fe2000c0410ff */
[----:B------:R-:W-:Y:S01]  /*16d0*/  UMOV UR8, UR7 ;  /* 0x0000000700087c82 */ /* 0x000fe20008000000 */
[----:B------:R-:W-:Y:S01]  /*16e0*/  UMOV UR9, 0x40000040 ;  /* 0x4000004000097882 */ /* 0x000fe20000000000 */
[----:B------:R-:W-:Y:S01]  /*16f0*/  UIADD3 UR7, UR6, 0x402, URZ ;  /* 0x0000040206077890 */ /* 0x000fe2000fffe03f */
[----:B------:R-:W-:Y:S02]  /*1700*/  WARPGROUP.DEPBAR.LE gsb0, 0x0 ;  /* 0x00008000000079c5 */ /* 0x000fe40000010000 */
[----:B------:R-:W-:-:S06]  /*1710*/  WARPGROUP.ARRIVE ;  /* 0x00000000000079c5 */ /* 0x000fcc0000000000 */
[----:B------:R-:W-:Y:S01]  /*1720*/  IGMMA.64x16x32.S8.S8 R24, gdesc[UR8], RZ, !UPT, gsb0 ;  /* 0x00600000081879f1 */ /* 0x000fe2000c0410ff */
[----:B------:R-:W-:Y:S02]  /*1730*/  UIADD3 UR8, UR6, 0x2, URZ ;  /* 0x0000000206087890 */ /* 0x000fe4000fffe03f */
[----:B------:R-:W-:Y:S01]  /*1740*/  UIADD3 UR10, UR5, 0x2, URZ ;  /* 0x00000002050a7890 */ /* 0x000fe2000fffe03f */
[----:B------:R-:W-:Y:S01]  /*1750*/  UMOV UR9, 0x40000040 ;  /* 0x4000004000097882 */ /* 0x000fe20000000000 */
[----:B------:R-:W-:Y:S01]  /*1760*/  UMOV UR11, 0x40000040 ;  /* 0x40000040000b7882 */ /* 0x000fe20000000000 */
[----:B------:R-:W-:Y:S02]  /*1770*/  WARPGROUP.DEPBAR.LE gsb0, 0x0 ;  /* 0x00008000000079c5 */ /* 0x000fe40000010000 */
[----:B------:R-:W-:-:S06]  /*1780*/  WARPGROUP.ARRIVE ;  /* 0x00000000000079c5 */ /* 0x000fcc0000000000 */
[----:B------:R-:W-:Y:S01]  /*1790*/  IGMMA.64x16x32.S8.S8 R32, gdesc[UR8], R32, gsb0 ;  /* 0x00600000082079f1 */ /* 0x000fe20008041020 */
[----:B------:R-:W-:Y:S01]  /*17a0*/  UMOV UR8, UR7 ;  /* 0x0000000700087c82 */ /* 0x000fe20008000000 */
[----:B------:R-:W-:Y:S01]  /*17b0*/  UMOV UR9, 0x40000040 ;  /* 0x4000004000097882 */ /* 0x000fe20000000000 */
[----:B------:R-:W-:Y:S01]  /*17c0*/  UIADD3 UR7, UR6, 0x404, URZ ;  /* 0x0000040406077890 */ /* 0x000fe2000fffe03f */
[----:B------:R-:W-:Y:S02]  /*17d0*/  WARPGROUP.DEPBAR.LE gsb0, 0x0 ;  /* 0x00008000000079c5 */ /* 0x000fe40000010000 */
[----:B------:R-:W-:-:S06]  /*17e0*/  WARPGROUP.ARRIVE ;  /* 0x00000000000079c5 */ /* 0x000fcc0000000000 */
[----:B------:R-:W-:Y:S01]  /*17f0*/  IGMMA.64x16x32.S8.S8 R24, gdesc[UR8], R24, gsb0 ;  /* 0x00600000081879f1 */ /* 0x000fe20008041018 */
        /* <DEDUP_REMOVED lines=9> */
[----:B------:R-:W-:Y:S02]  /*1890*/  WARPGROUP.DEPBAR.LE gsb0, 0x0 ;  /* 0x00008000000079c5 */ /* 0x000fe40000010000 */
[----:B------:R-:W-:-:S06]  /*18a0*/  WARPGROUP.ARRIVE ;  /* 0x00000000000079c5 */ /* 0x000fcc0000000000 */
[----:B------:R-:W-:Y:S01]  /*18b0*/  IGMMA.64x16x32.S8.S8 R24, gdesc[UR8], R24, gsb0 ;  /* 0x00600000081879f1 */ /* 0x000fe20008041018 */
[----:B------:R-:W-:Y:S02]  /*18c0*/  UIADD3 UR8, UR6, 0x6, URZ ;  /* 0x0000000606087890 */ /* 0x000fe4000fffe03f */
[----:B------:R-:W-:Y:S01]  /*18d0*/  UIADD3 UR10, UR5, 0x6, URZ ;  /* 0x00000006050a7890 */ /* 0x000fe2000fffe03f */
[----:B------:R-:W-:Y:S01]  /*18e0*/  UMOV UR9, 0x40000040 ;  /* 0x4000004000097882 */ /* 0x000fe20000000000 */
[----:B------:R-:W-:Y:S01]  /*18f0*/  UMOV UR11, 0x40000040 ;  /* 0x40000040000b7882 */ /* 0x000fe20000000000 */
[----:B------:R-:W-:Y:S01]  /*1900*/  UIADD3 UR6, UR6, 0x406, URZ ;  /* 0x0000040606067890 */ /* 0x000fe2000fffe03f */
[----:B------:R-:W-:Y:S02]  /*1910*/  WARPGROUP.DEPBAR.LE gsb0, 0x0 ;  /* 0x00008000000079c5 */ /* 0x000fe40000010000 */
[----:B------:R-:W-:-:S06]  /*1920*/  WARPGROUP.ARRIVE ;  /* 0x00000000000079c5 */ /* 0x000fcc0000000000 */
[----:B------:R-:W-:Y:S01]  /*1930*/  IGMMA.64x16x32.S8.S8 R32, gdesc[UR8], R32, gsb0 ;  /* 0x00600000082079f1 */ /* 0x000fe20008041020 */
[----:B------:R-:W-:Y:S01]  /*1940*/  UMOV UR8, UR6 ;  /* 0x0000000600087c82 */ /* 0x000fe20008000000 */
[----:B------:R-:W-:Y:S01]  /*1950*/  UMOV UR9, 0x40000040 ;  /* 0x4000004000097882 */ /* 0x000fe20000000000 */
[----:B------:R-:W-:Y:S02]  /*1960*/  WARPGROUP.DEPBAR.LE gsb0, 0x0 ;  /* 0x00008000000079c5 */ /* 0x000fe40000010000 */
[----:B------:R-:W-:-:S06]  /*1970*/  WARPGROUP.ARRIVE ;  /* 0x00000000000079c5 */ /* 0x000fcc0000000000 */
[----:B------:R-:W-:Y:S03]  /*1980*/  IGMMA.64x16x32.S8.S8 R24, gdesc[UR8], R24, gsb0 ;  /* 0x00600000081879f1 */ /* 0x000fe60008041018 */
[----:B------:R-:W-:Y:S02]  /*1990*/  WARPGROUP.DEPBAR.LE gsb0, 0x0 ;  /* 0x00008000000079c5 */ /* 0x000fe40000010000 */
[----:B------:R-:W-:Y:S05]  /*19a0*/  @!P1 BRA `(.L_x_22) ;  /* 0x0000000400849947 */ /* 0x000fea0003800000 */
[----:B------:R-:W-:Y:S02]  /*19b0*/  UIADD3 UR5, UR39, 0x1, URZ ;  /* 0x0000000127057890 */ /* 0x000fe4000fffe03f */
[----:B------:R-:W-:Y:S02]  /*19c0*/  IMAD.U32 R3, RZ, RZ, UR39 ;  /* 0x00000027ff037e24 */ /* 0x000fe4000f8e00ff */
[----:B------:R-:W-:-:S04]  /*19d0*/  UISETP.NE.AND UP0, UPT, UR5, 0x6, UPT ;  /* 0x000000060500788c */ /* 0x000fc8000bf05270 */
[----:B------:R-:W-:Y:S02]  /*19e0*/  USEL UR6, URZ, 0x1, UP0 ;  /* 0x000000013f067887 */ /* 0x000fe40008000000 */
[----:B------:R-:W-:Y:S02]  /*19f0*/  USEL UR5, UR5, URZ, UP0 ;  /* 0x0000003f05057287 */ /* 0x000fe40008000000 */
[----:B------:R-:W-:-:S06]  /*1a00*/  ULOP3.LUT UR6, UR38, UR6, URZ, 0x3c, !UPT ;  /* 0x0000000626067292 */ /* 0x000fcc000f8e3c3f */
[----:B------:R-:W-:-:S07]  /*1a10*/  IMAD.U32 R7, RZ, RZ, UR6 ;  /* 0x00000006ff077e24 */ /* 0x000fce000f8e00ff */
.L_x_29:
[----:B------:R-:W-:Y:S05]  /*1a20*/  @!P0 BRA `(.L_x_23) ;  /* 0x0000000000048947 */ /* 0x000fea0003800000 */
[----:B------:R-:W-:Y:S01]  /*1a30*/  BPT.TRAP 0x1 ;  /* 0x000000040000795c */ /* 0x000fe20000300000 */
.L_x_23:
[----:B------:R-:W2:Y:S01]  /*1a40*/  S2UR UR7, SR_CgaCtaId ;  /* 0x00000000000779c3 */ /* 0x000ea20000008800 */
[----:B------:R-:W-:Y:S01]  /*1a50*/  UMOV UR6, 0x400 ;  /* 0x0000040000067882 */ /* 0x000fe20000000000 */
[----:B01----:R-:W-:Y:S01]  /*1a60*/  IMAD.U32 R5, RZ, RZ, UR5 ;  /* 0x00000005ff057e24 */ /* 0x003fe2000f8e00ff */
[----:B------:R-:W-:Y:S01]  /*1a70*/  SHF.L.U32 R4, R7, 0x1f, RZ ;  /* 0x0000001f07047819 */ /* 0x000fe200000006ff */
[----:B--2---:R-:W-:-:S06]  /*1a80*/  ULEA UR6, UR7, UR6, 0x18 ;  /* 0x0000000607067291 */ /* 0x004fcc000f8ec03f */
[----:B------:R-:W-:-:S04]  /*1a90*/  IMAD.U32 R6, RZ, RZ, UR6 ;  /* 0x00000006ff067e24 */ /* 0x000fc8000f8e00ff */
[----:B------:R-:W-:-:S04]  /*1aa0*/  IMAD R5, R5, 0x8, R6 ;  /* 0x0000000805057824 */ /* 0x000fc800078e0206 */
[----:B------:R0:W1:Y:S01]  /*1ab0*/  SYNCS.PHASECHK.TRANS64.TRYWAIT P1, [R5+URZ], R4 ;  /* 0x00000004050075a7 */ /* 0x000062000802017f */
[----:B------:R-:W-:Y:S05]  /*1ac0*/  @!P0 BRA `(.L_x_24) ;  /* 0x0000000000048947 */ /* 0x000fea0003800000 */
[----:B------:R-:W-:Y:S01]  /*1ad0*/  BPT.TRAP 0x1 ;  /* 0x000000040000795c */ /* 0x000fe20000300000 */
.L_x_24:
[----:B-1----:R-:W-:Y:S05]  /*1ae0*/  @P1 BRA `(.L_x_25) ;  /* 0x0000000000081947 */ /* 0x002fea0003800000 */
[----:B------:R-:W1:Y:S02]  /*1af0*/  SYNCS.PHASECHK.TRANS64.TRYWAIT P1, [R5+URZ], R4 ;  /* 0x00000004050075a7 */ /* 0x000e64000802017f */
[----:B-1----:R-:W-:Y:S05]  /*1b00*/  @!P1 BRA `(.L_x_26) ;  /* 0x0000003400b49947 */ /* 0x002fea0003800000 */
.L_x_25:
[----:B------:R-:W-:Y:S01]  /*1b10*/  ULEA UR6, UR5, UR4, 0x7 ;  /* 0x0000000405067291 */ /* 0x000fe2000f8e383f */
[----:B------:R-:W-:Y:S01]  /*1b20*/  WARPGROUP.ARRIVE ;  /* 0x00000000000079c5 */ /* 0x000fe20000000000 */
[----:B------:R-:W-:Y:S01]  /*1b30*/  ULEA UR7, UR5, UR41, 0xb ;  /* 0x0000002905077291 */ /* 0x000fe2000f8e583f */
[----:B------:R-:W-:Y:S01]  /*1b40*/  UMOV UR11, 0x40000040 ;  /* 0x40000040000b7882 */ /* 0x000fe20000000000 */
[----:B------:R-:W-:Y:S02]  /*1b50*/  UMOV UR9, 0x40000040 ;  /* 0x4000004000097882 */ /* 0x000fe40000000000 */
[----:B------:R-:W-:Y:S01]  /*1b60*/  UIADD3 UR12, UR7, 0x400, URZ ;  /* 0x00000400070c7890 */ /* 0x000fe2000fffe03f */
[----:B------:R-:W-:Y:S02]  /*1b70*/  UMOV UR10, UR6 ;  /* 0x00000006000a7c82 */ /* 0x000fe40008000000 */
[----:B------:R-:W-:Y:S02]  /*1b80*/  UMOV UR8, UR7 ;  /* 0x0000000700087c82 */ /* 0x000fe40008000000 */
[----:B------:R-:W-:Y:S01]  /*1b90*/  IGMMA.64x16x32.S8.S8 R32, gdesc[UR8], R32, gsb0 ;  /* 0x00600000082079f1 */ /* 0x000fe20008041020 */
[----:B------:R-:W-:Y:S01]  /*1ba0*/  UMOV UR9, 0x40000040 ;  /* 0x4000004000097882 */ /* 0x000fe20000000000 */
[----:B------:R-:W-:Y:S01]  /*1bb0*/  UMOV UR8, UR12 ;  /* 0x0000000c00087c82 */ /* 0x000fe20008000000 */
[----:B------:R-:W-:Y:S01]  /*1bc0*/  UIADD3 UR12, UR7, 0x402, URZ ;  /* 0x00000402070c7890 */ /* 0x000fe2000fffe03f */
[----:B------:R-:W-:-:S02]  /*1bd0*/  WARPGROUP.DEPBAR.LE gsb0, 0x0 ;  /* 0x00008000000079c5 */ /* 0x000fc40000010000 */
        /* <DEDUP_REMOVED lines=42> */
[----:B------:R-:W-:Y:S01]  /*1e80*/  BPT.TRAP 0x1 ;  /* 0x000000040000795c */ /* 0x000fe20000300000 */
.L_x_27:
[----:B------:R-:W-:-:S13]  /*1e90*/  ISETP.NE.AND P1, PT, R23, RZ, PT ;  /* 0x000000ff1700720c */ /* 0x000fda0003f25270 */
[----:B01----:R-:W-:-:S04]  /*1ea0*/  @P1 IMAD R4, R3, 0x8, R6 ;  /* 0x0000000803041824 */ /* 0x003fc800078e0206 */
[----:B------:R-:W-:-:S05]  /*1eb0*/  @P1 VIADD R5, R4, 0x30 ;  /* 0x0000003004051836 */ /* 0x000fca0000000000 */
[----:B------:R-:W-:-:S04]  /*1ec0*/  @P1 PRMT R5, R22, 0x654, R5 ;  /* 0x0000065416051816 */ /* 0x000fc80000000005 */
[----:B------:R0:W-:Y:S01]  /*1ed0*/  @P1 SYNCS.ARRIVE.TRANS64.RED.A1T0 RZ, [R5+URZ], RZ ;  /* 0x000000ff05ff19a7 */ /* 0x0001e2000810043f */
[----:B------:R-:W-:-:S13]  /*1ee0*/  ISETP.GT.U32.AND P1, PT, R19, 0x1, PT ;  /* 0x000000011300780c */ /* 0x000fda0003f24070 */
[----:B0-----:R-:W-:Y:S05]  /*1ef0*/  @P1 BRA `(.L_x_28) ;  /* 0x0000000000041947 */ /* 0x001fea0003800000 */
[----:B------:R-:W-:Y:S01]  /*1f00*/  BPT.TRAP 0x1 ;  /* 0x000000040000795c */ /* 0x000fe20000300000 */
.L_x_28:
[----:B------:R-:W-:Y:S01]  /*1f10*/  UIADD3 UR5, UR5, 0x1, URZ ;  /* 0x0000000105057890 */ /* 0x000fe2000fffe03f */
[C---:B------:R-:W-:Y:S01]  /*1f20*/  ISETP.GT.AND P2, PT, R0.reuse, 0x1, PT ;  /* 0x000000010000780c */ /* 0x040fe20003f44270 */
[----:B------:R-:W-:Y:S02]  /*1f30*/  VIADD R3, R3, 0x1 ;  /* 0x0000000103037836 */ /* 0x000fe40000000000 */
[----:B------:R-:W-:Y:S01]  /*1f40*/  UISETP.NE.AND UP0, UPT, UR5, 0x6, UPT ;  /* 0x000000060500788c */ /* 0x000fe2000bf05270 */
[----:B------:R-:W-:Y:S02]  /*1f50*/  VIADD R0, R0, 0xffffffff ;  /* 0xffffffff00007836 */ /* 0x000fe40000000000 */
[C---:B------:R-:W-:Y:S01]  /*1f60*/  ISETP.NE.AND P1, PT, R3.reuse, 0x6, PT ;  /* 0x000000060300780c */ /* 0x040fe20003f25270 */
[----:B------:R-:W-:Y:S02]  /*1f70*/  USEL UR6, URZ, 0x1, UP0 ;  /* 0x000000013f067887 */ /* 0x000fe40008000000 */
[----:B------:R-:W-:Y:S01]  /*1f80*/  USEL UR5, UR5, URZ, UP0 ;  /* 0x0000003f05057287 */ /* 0x000fe20008000000 */
[----:B------:R-:W-:-:S03]  /*1f90*/  SEL R3, R3, RZ, P1 ;  /* 0x000000ff03037207 */ /* 0x000fc60000800000 */
[----:B------:R-:W-:Y:S01]  /*1fa0*/  LOP3.LUT R7, R7, UR6, RZ, 0x3c, !PT ;  /* 0x0000000607077c12 */ /* 0x000fe2000f8e3cff */
[----:B------:R-:W-:Y:S07]  /*1fb0*/  @P2 BRA `(.L_x_29) ;  /* 0xfffffff800982947 */ /* 0x000fee000383ffff */
.L_x_22:
[----:B------:R-:W2:Y:S02]  /*1fc0*/  LDC R0, c[0x0][0x28c] ;  /* 0x0000a300ff007b82 */ /* 0x000ea40000000800 */
[----:B--2---:R-:W-:-:S13]  /*1fd0*/  ISETP.GE.AND P1, PT, R0, 0x1, PT ;  /* 0x000000010000780c */ /* 0x004fda0003f26270 */
[----:B------:R-:W-:Y:S05]  /*1fe0*/  @!P1 BRA `(.L_x_30) ;  /* 0x0000000000509947 */ /* 0x000fea0003800000 */
[----:B------:R-:W-:Y:S05]  /*1ff0*/  @!P0 BRA `(.L_x_31) ;  /* 0x0000000000048947 */ /* 0x000fea0003800000 */
[----:B------:R-:W-:Y:S01]  /*2000*/  BPT.TRAP 0x1 ;  /* 0x000000040000795c */ /* 0x000fe20000300000 */
.L_x_31:
[----:B------:R-:W-:Y:S01]  /*2010*/  ISETP.NE.AND P0, PT, R23, RZ, PT ;  /* 0x000000ff1700720c */ /* 0x000fe20003f05270 */
[----:B------:R-:W-:Y:S01]  /*2020*/  BSSY B0, `(.L_x_32) ;  /* 0x000000e000007945 */ /* 0x000fe20003800000 */
[----:B------:R-:W-:-:S11]  /*2030*/  ISETP.GT.U32.AND P1, PT, R19, 0x1, PT ;  /* 0x000000011300780c */ /* 0x000fd60003f24070 */
[----:B------:R-:W-:Y:S05]  /*2040*/  @!P0 BRA `(.L_x_33) ;  /* 0x00000000002c8947 */ /* 0x000fea0003800000 */
[----:B------:R-:W-:-:S04]  /*2050*/  UISETP.LT.AND UP0, UPT, UR40, 0x1, UPT ;  /* 0x000000012800788c */ /* 0x000fc8000bf01270 */
[----:B------:R-:W-:-:S04]  /*2060*/  USEL UR6, UR40, 0x1, UP0 ;  /* 0x0000000128067887 */ /* 0x000fc80008000000 */
[----:B------:R-:W-:-:S04]  /*2070*/  UIADD3 UR6, UR39, UR40, -UR6 ;  /* 0x0000002827067290 */ /* 0x000fc8000fffe806 */
[----:B------:R-:W-:-:S04]  /*2080*/  UIMAD.WIDE.U32 UR4, UR6, -0x55555555, URZ ;  /* 0xaaaaaaab060478a5 */ /* 0x000fc8000f8e003f */
[----:B------:R-:W-:-:S04]  /*2090*/  USHF.R.U32.HI UR4, URZ, 0x2, UR5 ;  /* 0x000000023f047899 */ /* 0x000fc80008011605 */
[----:B------:R-:W-:-:S06]  /*20a0*/  UIMAD UR6, UR4, -0x6, UR6 ;  /* 0xfffffffa040678a4 */ /* 0x000fcc000f8e0206 */
[----:B------:R-:W-:-:S04]  /*20b0*/  IMAD.U32 R3, RZ, RZ, UR6 ;  /* 0x00000006ff037e24 */ /* 0x000fc8000f8e00ff */
[----:B------:R-:W-:-:S04]  /*20c0*/  IMAD R0, R3, 0x8, R6 ;  /* 0x0000000803007824 */ /* 0x000fc800078e0206 */
[----:B------:R-:W-:-:S05]  /*20d0*/  VIADD R3, R0, 0x30 ;  /* 0x0000003000037836 */ /* 0x000fca0000000000 */
[----:B------:R-:W-:-:S04]  /*20e0*/  PRMT R3, R22, 0x654, R3 ;  /* 0x0000065416037816 */ /* 0x000fc80000000003 */
[----:B------:R2:W-:Y:S03]  /*20f0*/  SYNCS.ARRIVE.TRANS64.RED.A1T0 RZ, [R3+URZ], RZ ;  /* 0x000000ff03ff79a7 */ /* 0x0005e6000810043f */
.L_x_33:
[----:B------:R-:W-:Y:S05]  /*2100*/  BSYNC B0 ;  /* 0x0000000000007941 */ /* 0x000fea0003800000 */
.L_x_32:
[----:B------:R-:W-:Y:S05]  /*2110*/  @P1 BRA `(.L_x_30) ;  /* 0x0000000000041947 */ /* 0x000fea0003800000 */
[----:B------:R-:W-:Y:S01]  /*2120*/  BPT.TRAP 0x1 ;  /* 0x000000040000795c */ /* 0x000fe20000300000 */
.L_x_30:
[----:B------:R-:W3:Y:S01]  /*2130*/  LDC R8, c[0x0][0x288] ;  /* 0x0000a200ff087b82 */ /* 0x000ee20000000800 */
[--C-:B------:R-:W-:Y:S01]  /*2140*/  SHF.R.U32.HI R0, RZ, 0x2, R18.reuse ;  /* 0x00000002ff007819 */ /* 0x100fe20000011612 */
[----:B------:R-:W-:Y:S01]  /*2150*/  IMAD.SHL.U32 R7, R44, 0x10, RZ ;  /* 0x000000102c077824 */ /* 0x000fe200078e00ff */
[----:B01----:R-:W-:Y:S01]  /*2160*/  SHF.R.U32.HI R5, RZ, 0x7, R18 ;  /* 0x00000007ff057819 */ /* 0x003fe20000011612 */
[----:B------:R-:W-:Y:S01]  /*2170*/  UIADD3 UR39, UR40, UR39, URZ ;  /* 0x0000002728277290 */ /* 0x000fe2000fffe03f */
[----:B--2---:R-:W-:Y:S01]  /*2180*/  LOP3.LUT R3, R0, 0x7, RZ, 0xc0, !PT ;  /* 0x0000000700037812 */ /* 0x004fe200078ec0ff */
[----:B------:R-:W-:Y:S01]  /*2190*/  IMAD.SHL.U32 R11, R43, 0x100, RZ ;  /* 0x000001002b0b7824 */ /* 0x000fe200078e00ff */
[----:B------:R-:W-:Y:S01]  /*21a0*/  LOP3.LUT R0, R5, 0x1, RZ, 0xc0, !PT ;  /* 0x0000000105007812 */ /* 0x000fe200078ec0ff */
[----:B------:R-:W-:Y:S01]  /*21b0*/  UISETP.GT.U32.AND UP0, UPT, UR39, 0x5, UPT ;  /* 0x000000052700788c */ /* 0x000fe2000bf04070 */
[----:B------:R-:W-:Y:S01]  /*21c0*/  LOP3.LUT R4, R18, 0x60, RZ, 0xc0, !PT ;  /* 0x0000006012047812 */ /* 0x000fe200078ec0ff */
[----:B------:R-:W-:Y:S01]  /*21d0*/  ULDC UR7, c[0x0][0x284] ;  /* 0x0000a10000077ab9 */ /* 0x000fe20000000800 */
[----:B------:R-:W-:Y:S01]  /*21e0*/  UISETP.GE.U32.AND UP1, UPT, UR40, 0x6, UPT ;  /* 0x000000062800788c */ /* 0x000fe2000bf26070 */
[----:B------:R-:W-:Y:S01]  /*21f0*/  IMAD.SHL.U32 R10, R0, 0x40, RZ ;  /* 0x00000040000a7824 */ /* 0x000fe200078e00ff */
[----:B------:R-:W-:Y:S01]  /*2200*/  SHF.R.U32.HI R6, RZ, 0x1, R4 ;  /* 0x00000001ff067819 */ /* 0x000fe20000011604 */
[----:B------:R-:W-:Y:S01]  /*2210*/  UISETP.LT.U32.AND UP0, UPT, UR40, 0x6, UP0 ;  /* 0x000000062800788c */ /* 0x000fe20008701070 */
[----:B------:R-:W-:Y:S01]  /*2220*/  LOP3.LUT R4, R18, 0x3, RZ, 0xc0, !PT ;  /* 0x0000000312047812 */ /* 0x000fe200078ec0ff */
[----:B------:R-:W-:Y:S01]  /*2230*/  ULDC.64 UR8, c[0x0][0x5d0] ;  /* 0x0001740000087ab9 */ /* 0x000fe20000000a00 */
[--C-:B------:R-:W-:Y:S01]  /*2240*/  IADD3 R5, RZ, -R6, -R3.reuse ;  /* 0x80000006ff057210 */ /* 0x100fe20007ffe803 */
[----:B------:R-:W-:Y:S01]  /*2250*/  UIMAD.WIDE.U32 UR4, UR39, -0x55555555, URZ ;  /* 0xaaaaaaab270478a5 */ /* 0x000fe2000f8e003f */
[----:B------:R-:W-:Y:S01]  /*2260*/  LOP3.LUT R3, R10, 0x40, R3, 0xe2, !PT ;  /* 0x000000400a037812 */ /* 0x000fe200078ee203 */
[----:B------:R-:W-:Y:S01]  /*2270*/  USEL UR6, URZ, 0x1, !UP0 ;  /* 0x000000013f067887 */ /* 0x000fe2000c000000 */
[----:B------:R-:W-:Y:S01]  /*2280*/  SHF.R.S32.HI R12, RZ, 0x1f, R49 ;  /* 0x0000001fff0c7819 */ /* 0x000fe20000011431 */
[----:B------:R-:W-:Y:S01]  /*2290*/  IMAD R0, R0, -0x40, R5 ;  /* 0xffffffc000007824 */ /* 0x000fe200078e0205 */
[----:B------:R-:W-:Y:S01]  /*22a0*/  USHF.R.U32.HI UR4, URZ, 0x2, UR5 ;  /* 0x000000023f047899 */ /* 0x000fe20008011605 */
[----:B---3--:R-:W-:Y:S01]  /*22b0*/  IMAD R10, R4, -0x2, R8 ;  /* 0xfffffffe040a7824 */ /* 0x008fe200078e0208 */
[----:B------:R-:W-:Y:S01]  /*22c0*/  ISETP.GE.AND P0, PT, R7, R8, PT ;  /* 0x000000080700720c */ /* 0x000fe20003f06270 */
[----:B------:R-:W-:Y:S01]  /*22d0*/  IMAD.SHL.U32 R8, R18, 0x2, RZ ;  /* 0x0000000212087824 */ /* 0x000fe200078e00ff */
[----:B------:R-:W-:Y:S01]  /*22e0*/  ULOP3.LUT UR38, UR38, UR6, URZ, 0x3c, !UPT ;  /* 0x0000000626267292 */ /* 0x000fe2000f8e3c3f */
[----:B------:R-:W-:Y:S01]  /*22f0*/  IMAD R4, R12, UR8, RZ ;  /* 0x000000080c047c24 */ /* 0x000fe2000f8e02ff */
[----:B------:R-:W-:Y:S01]  /*2300*/  ISETP.GE.OR P0, PT, R11, UR7, P0 ;  /* 0x000000070b007c0c */ /* 0x000fe20008706670 */
[----:B------:R-:W-:Y:S01]  /*2310*/  IMAD.WIDE R14, R43, 0x100, RZ ;  /* 0x000001002b0e7825 */ /* 0x000fe200078e02ff */
[----:B------:R-:W-:Y:S01]  /*2320*/  LOP3.LUT R8, R7, 0x6, R8, 0xf8, !PT ;  /* 0x0000000607087812 */ /* 0x000fe200078ef808 */
[----:B------:R-:W-:Y:S01]  /*2330*/  UIMAD UR39, UR4, -0x6, UR39 ;  /* 0xfffffffa042778a4 */ /* 0x000fe2000f8e0227 */
[----:B------:R-:W-:Y:S01]  /*2340*/  IADD3 R58, -R11, UR7, R0 ;  /* 0x000000070b3a7c10 */ /* 0x000fe2000fffe100 */
[----:B------:R-:W-:Y:S01]  /*2350*/  IMAD R13, R49, UR9, R4 ;  /* 0x00000009310d7c24 */ /* 0x000fe2000f8e0204 */
[----:B------:R-:W-:Y:S01]  /*2360*/  SHF.R.S32.HI R9, RZ, 0x1f, R8 ;  /* 0x0000001fff097819 */ /* 0x000fe20000011408 */
[----:B------:R-:W-:Y:S01]  /*2370*/  @UP1 ULOP3.LUT UR38, UR38, 0x1, UR4, 0x78, !UPT ;  /* 0x0000000126261892 */ /* 0x000fe2000f8e7804 */
[----:B------:R-:W-:Y:S01]  /*2380*/  LOP3.LUT R53, R14, R3, R6, 0xfe, !PT ;  /* 0x000000030e357212 */ /* 0x000fe200078efe06 */
[----:B------:R-:W-:-:S02]  /*2390*/  IMAD.IADD R59, R10, 0x1, -R7 ;  /* 0x000000010a3b7824 */ /* 0x000fc400078e0a07 */
[----:B------:R-:W-:-:S04]  /*23a0*/  IMAD.WIDE.U32 R4, R49, UR8, R8 ;  /* 0x0000000831047c25 */ /* 0x000fc8000f8e0008 */
[----:B------:R-:W-:Y:S02]  /*23b0*/  IMAD.IADD R5, R5, 0x1, R13 ;  /* 0x0000000105057824 */ /* 0x000fe400078e020d */
[----:B------:R-:W-:Y:S01]  /*23c0*/  IMAD.MOV.U32 R43, RZ, RZ, -0x1 ;  /* 0xffffffffff2b7424 */ /* 0x000fe200078e00ff */
[----:B------:R-:W-:Y:S06]  /*23d0*/  @P0 BRA `(.L_x_34) ;  /* 0x0000000c00f80947 */ /* 0x000fec0003800000 */
[----:B------:R-:W0:Y:S01]  /*23e0*/  LDC.64 R10, c[0x0][0x5c8] ;  /* 0x00017200ff0a7b82 */ /* 0x000e220000000a00 */
[----:B------:R-:W-:Y:S01]  /*23f0*/  ULDC.64 UR4, c[0x0][0x5c0] ;  /* 0x0001700000047ab9 */ /* 0x000fe20000000a00 */
[----:B------:R-:W-:Y:S01]  /*2400*/  BSSY B0, `(.L_x_34) ;  /* 0x00000fb000007945 */ /* 0x000fe20003800000 */
[-C--:B0-----:R-:W-:Y:S02]  /*2410*/  IMAD R0, R15, R10.reuse, RZ ;  /* 0x0000000a0f007224 */ /* 0x081fe400078e02ff */
[----:B------:R-:W-:-:S04]  /*2420*/  IMAD.WIDE.U32 R4, R53, R10, R4 ;  /* 0x0000000a35047225 */ /* 0x000fc800078e0004 */
[----:B------:R-:W-:Y:S01]  /*2430*/  IMAD R7, R53, R11, R0 ;  /* 0x0000000b35077224 */ /* 0x000fe200078e0200 */
[----:B------:R-:W-:Y:S01]  /*2440*/  IADD3 R20, P0, R4, UR4, RZ ;  /* 0x0000000404147c10 */ /* 0x000fe2000ff1e0ff */
[C---:B------:R-:W-:Y:S02]  /*2450*/  IMAD.SHL.U32 R3, R10.reuse, 0x8, RZ ;  /* 0x000000080a037824 */ /* 0x040fe400078e00ff */
[----:B------:R-:W-:Y:S01]  /*2460*/  IMAD.IADD R7, R5, 0x1, R7 ;  /* 0x0000000105077824 */ /* 0x000fe200078e0207 */
[----:B------:R-:W-:Y:S01]  /*2470*/  SHF.L.U64.HI R5, R10, 0x3, R11 ;  /* 0x000000030a057819 */ /* 0x000fe2000001020b */
[----:B------:R-:W-:Y:S01]  /*2480*/  IMAD R11, R11, 0x78, RZ ;  /* 0x000000780b0b7824 */ /* 0x000fe200078e02ff */
[----:B------:R-:W-:Y:S02]  /*2490*/  IADD3 R44, P1, R3, R20, RZ ;  /* 0x00000014032c7210 */ /* 0x000fe40007f3e0ff */
[----:B------:R-:W-:Y:S02]  /*24a0*/  IADD3.X R21, R7, UR5, RZ, P0, !PT ;  /* 0x0000000507157c10 */ /* 0x000fe400087fe4ff */
[----:B-----5:R-:W-:-:S03]  /*24b0*/  ISETP.NE.AND P0, PT, R41, RZ, PT ;  /* 0x000000ff2900720c */ /* 0x020fc60003f05270 */
[----:B------:R-:W-:Y:S02]  /*24c0*/  IMAD.X R45, R5, 0x1, R21, P1 ;  /* 0x00000001052d7824 */ /* 0x000fe400008e0615 */
[----:B------:R-:W-:-:S04]  /*24d0*/  IMAD.WIDE.U32 R6, R10, 0x78, R44 ;  /* 0x000000780a067825 */ /* 0x000fc800078e002c */
[----:B------:R-:W-:Y:S01]  /*24e0*/  IMAD.IADD R7, R7, 0x1, R11 ;  /* 0x0000000107077824 */ /* 0x000fe200078e020b */
[----:B------:R-:W-:-:S05]  /*24f0*/  IADD3 R4, P1, R3, R6, RZ ;  /* 0x0000000603047210 */ /* 0x000fca0007f3e0ff */
[----:B------:R-:W-:Y:S01]  /*2500*/  IMAD.X R5, R5, 0x1, R7, P1 ;  /* 0x0000000105057824 */ /* 0x000fe200008e0607 */
[----:B------:R-:W-:Y:S07]  /*2510*/  @!P0 BRA `(.L_x_35) ;  /* 0x0000000800d48947 */ /* 0x000fee0003800000 */
[----:B------:R-:W0:Y:S01]  /*2520*/  LDC.64 R54, c[0x0][0x5b0] ;  /* 0x00016c00ff367b82 */ /* 0x000e220000000a00 */
[----:B------:R-:W-:Y:S01]  /*2530*/  ULDC.64 UR4, c[0x0][0x5b8] ;  /* 0x00016e0000047ab9 */ /* 0x000fe20000000a00 */
[----:B------:R-:W-:Y:S01]  /*2540*/  ISETP.GE.AND P0, PT, R58, 0x1, PT ;  /* 0x000000013a00780c */ /* 0x000fe20003f06270 */
[----:B------:R-:W-:Y:S01]  /*2550*/  IMAD R0, R12, UR4, RZ ;  /* 0x000000040c007c24 */ /* 0x000fe2000f8e02ff */
[----:B------:R-:W-:Y:S01]  /*2560*/  BSSY B1, `(.L_x_36) ;  /* 0x0000010000017945 */ /* 0x000fe20003800000 */
[----:B------:R-:W-:Y:S01]  /*2570*/  IMAD.WIDE.U32 R46, R49, UR4, R8 ;  /* 0x00000004312e7c25 */ /* 0x000fe2000f8e0008 */
[----:B------:R-:W-:Y:S02]  /*2580*/  ISETP.LT.OR P2, PT, R59, 0x1, !P0 ;  /* 0x000000013b00780c */ /* 0x000fe40004741670 */
[----:B------:R-:W1:Y:S01]  /*2590*/  LDC.64 R56, c[0x0][0x5a8] ;  /* 0x00016a00ff387b82 */ /* 0x000e620000000a00 */
[----:B------:R-:W-:Y:S02]  /*25a0*/  IMAD R11, R49, UR5, R0 ;  /* 0x00000005310b7c24 */ /* 0x000fe4000f8e0200 */
[----:B------:R-:W-:-:S02]  /*25b0*/  IMAD.MOV.U32 R10, RZ, RZ, R46 ;  /* 0x000000ffff0a7224 */ /* 0x000fc400078e002e */
[----:B------:R-:W-:Y:S02]  /*25c0*/  IMAD.IADD R11, R47, 0x1, R11 ;  /* 0x000000012f0b7824 */ /* 0x000fe400078e020b */
[-C--:B0-----:R-:W-:Y:S01]  /*25d0*/  IMAD R0, R15, R54.reuse, RZ ;  /* 0x000000360f007224 */ /* 0x081fe200078e02ff */
[----:B------:R-:W-:Y:S01]  /*25e0*/  SHF.L.U64.HI R13, R54, 0x3, R55 ;  /* 0x00000003360d7819 */ /* 0x000fe20000010237 */
[----:B------:R-:W-:-:S04]  /*25f0*/  IMAD.WIDE.U32 R8, R53, R54, R10 ;  /* 0x0000003635087225 */ /* 0x000fc800078e000a */
[----:B------:R-:W-:Y:S01]  /*2600*/  IMAD R3, R53, R55, R0 ;  /* 0x0000003735037224 */ /* 0x000fe200078e0200 */
[----:B-1----:R-:W-:Y:S01]  /*2610*/  IADD3 R48, P1, R8, R56, RZ ;  /* 0x0000003808307210 */ /* 0x002fe20007f3e0ff */
[----:B------:R-:W-:-:S03]  /*2620*/  IMAD.SHL.U32 R12, R54, 0x8, RZ ;  /* 0x00000008360c7824 */ /* 0x000fc600078e00ff */
[----:B------:R-:W-:Y:S01]  /*2630*/  IADD3.X R49, R57, R9, R3, P1, !PT ;  /* 0x0000000939317210 */ /* 0x000fe20000ffe403 */
[----:B------:R-:W-:Y:S08]  /*2640*/  @P2 BRA `(.L_x_37) ;  /* 0x0000000000042947 */ /* 0x000ff00003800000 */
[----:B------:R0:W5:Y:S02]  /*2650*/  LDG.E.U8 R42, desc[UR36][R48.64] ;  /* 0x00000024302a7981 */ /* 0x000164000c1e1100 */
.L_x_37:
[----:B------:R-:W-:Y:S05]  /*2660*/  BSYNC B1 ;  /* 0x0000000000017941 */ /* 0x000fea0003800000 */
.L_x_36:
[----:B-----5:R-:W-:Y:S01]  /*2670*/  LOP3.LUT R0, R42, 0xffff, RZ, 0xc0, !PT ;  /* 0x0000ffff2a007812 */ /* 0x020fe200078ec0ff */
[----:B------:R-:W-:Y:S01]  /*2680*/  IMAD.WIDE.U32 R8, R53, R54, R12 ;  /* 0x0000003635087225 */ /* 0x000fe200078e000c */
[----:B------:R-:W-:Y:S01]  /*2690*/  ISETP.LT.OR P3, PT, R59, 0x2, !P0 ;  /* 0x000000023b00780c */ /* 0x000fe20004761670 */
[----:B------:R-:W-:Y:S01]  /*26a0*/  BSSY B1, `(.L_x_38) ;  /* 0x000000e000017945 */ /* 0x000fe20003800000 */
[----:B------:R-:W-:Y:S01]  /*26b0*/  PRMT R0, R0, 0x8880, RZ ;  /* 0x0000888000007816 */ /* 0x000fe200000000ff */
[----:B------:R-:W-:Y:S01]  /*26c0*/  IMAD.IADD R9, R3, 0x1, R9 ;  /* 0x0000000103097824 */ /* 0x000fe200078e0209 */
[----:B------:R-:W-:Y:S02]  /*26d0*/  IADD3 R50, P4, P5, R46, R56, R8 ;  /* 0x000000382e327210 */ /* 0x000fe40007d9e008 */
[----:B------:R-:W-:Y:S01]  /*26e0*/  ISETP.GE.AND P1, PT, R58, 0x9, PT ;  /* 0x000000093a00780c */ /* 0x000fe20003f26270 */
[----:B------:R-:W-:Y:S01]  /*26f0*/  IMAD R3, R0, R41, RZ ;  /* 0x0000002900037224 */ /* 0x000fe200078e02ff */
[----:B------:R-:W-:-:S02]  /*2700*/  IADD3.X R51, R11, R57, R9, P4, P5 ;  /* 0x000000390b337210 */ /* 0x000fc400027ea409 */
[----:B------:R-:W-:Y:S01]  /*2710*/  ISETP.LT.OR P4, PT, R59, 0x1, !P1 ;  /* 0x000000013b00780c */ /* 0x000fe20004f81670 */
[----:B------:R-:W-:-:S05]  /*2720*/  @!P2 IMAD R9, R32, R40, R3 ;  /* 0x000000282009a224 */ /* 0x000fca00078e0203 */
[----:B------:R1:W-:Y:S01]  /*2730*/  @!P2 STG.E.U8 desc[UR36][R20.64], R9 ;  /* 0x000000091400a986 */ /* 0x0003e2000c101124 */
[----:B------:R-:W-:Y:S06]  /*2740*/  @P3 BRA `(.L_x_39) ;  /* 0x00000000000c3947 */ /* 0x000fec0003800000 */
[----:B------:R-:W2:Y:S02]  /*2750*/  LDG.E.U8 R42, desc[UR36][R48.64+0x1] ;  /* 0x00000124302a7981 */ /* 0x000ea4000c1e1100 */
[----:B--2---:R-:W-:-:S05]  /*2760*/  PRMT R0, R42, 0x8880, RZ ;  /* 0x000088802a007816 */ /* 0x004fca00000000ff */
[----:B------:R-:W-:-:S07]  /*2770*/  IMAD R3, R0, R41, RZ ;  /* 0x0000002900037224 */ /* 0x000fce00078e02ff */
.L_x_39:
[----:B------:R-:W-:Y:S05]  /*2780*/  BSYNC B1 ;  /* 0x0000000000017941 */ /* 0x000fea0003800000 */
.L_x_38:
[----:B------:R-:W-:Y:S01]  /*2790*/  @!P3 IMAD R33, R33, R40, R3 ;  /* 0x000000282121b224 */ /* 0x000fe200078e0203 */
[----:B------:R-:W-:Y:S04]  /*27a0*/  BSSY B1, `(.L_x_40) ;  /* 0x0000006000017945 */ /* 0x000fe80003800000 */
[----:B------:R2:W-:Y:S01]  /*27b0*/  @!P3 STG.E.U8 desc[UR36][R20.64+0x1], R33 ;  /* 0x000001211400b986 */ /* 0x0005e2000c101124 */
[----:B------:R-:W-:Y:S05]  /*27c0*/  @P4 BRA `(.L_x_41) ;  /* 0x00000000000c4947 */ /* 0x000fea0003800000 */
[----:B------:R-:W3:Y:S02]  /*27d0*/  LDG.E.U8 R42, desc[UR36][R50.64] ;  /* 0x00000024322a7981 */ /* 0x000ee4000c1e1100 */
[----:B---3--:R-:W-:-:S05]  /*27e0*/  PRMT R0, R42, 0x8880, RZ ;  /* 0x000088802a007816 */ /* 0x008fca00000000ff */
[----:B------:R-:W-:-:S07]  /*27f0*/  IMAD R3, R0, R41, RZ ;  /* 0x0000002900037224 */ /* 0x000fce00078e02ff */
.L_x_41:
[----:B------:R-:W-:Y:S05]  /*2800*/  BSYNC B1 ;  /* 0x0000000000017941 */ /* 0x000fea0003800000 */
.L_x_40:
[C---:B------:R-:W-:Y:S01]  /*2810*/  ISETP.LT.OR P3, PT, R59.reuse, 0x2, !P1 ;  /* 0x000000023b00780c */ /* 0x040fe20004f61670 */
[----:B-1----:R-:W-:Y:S01]  /*2820*/  @!P4 IMAD R9, R34, R40, R3 ;  /* 0x000000282209c224 */ /* 0x002fe200078e0203 */
[----:B------:R-:W-:Y:S01]  /*2830*/  BSSY B1, `(.L_x_42) ;  /* 0x000000b000017945 */ /* 0x000fe20003800000 */
[----:B------:R-:W-:Y:S02]  /*2840*/  ISETP.LT.OR P5, PT, R59, 0x9, !P1 ;  /* 0x000000093b00780c */ /* 0x000fe40004fa1670 */
[----:B------:R-:W-:Y:S01]  /*2850*/  IADD3 R53, P2, R53, 0x80, RZ ;  /* 0x0000008035357810 */ /* 0x000fe20007f5e0ff */
[----:B------:R1:W-:Y:S01]  /*2860*/  @!P4 STG.E.U8 desc[UR36][R44.64], R9 ;  /* 0x000000092c00c986 */ /* 0x0003e2000c101124 */
[C---:B------:R-:W-:Y:S02]  /*2870*/  ISETP.LT.OR P4, PT, R59.reuse, 0x9, !P0 ;  /* 0x000000093b00780c */ /* 0x040fe40004781670 */
[C---:B------:R-:W-:Y:S02]  /*2880*/  ISETP.LT.OR P0, PT, R59.reuse, 0xa, !P0 ;  /* 0x0000000a3b00780c */ /* 0x040fe40004701670 */
[----:B------:R-:W-:-:S02]  /*2890*/  ISETP.LT.OR P1, PT, R59, 0xa, !P1 ;  /* 0x0000000a3b00780c */ /* 0x000fc40004f21670 */
[----:B------:R-:W-:Y:S11]  /*28a0*/  @P3 BRA `(.L_x_43) ;  /* 0x00000000000c3947 */ /* 0x000ff60003800000 */
[----:B------:R-:W3:Y:S02]  /*28b0*/  LDG.E.U8 R42, desc[UR36][R50.64+0x1] ;  /* 0x00000124322a7981 */ /* 0x000ee4000c1e1100 */
[----:B---3--:R-:W-:-:S05]  /*28c0*/  PRMT R0, R42, 0x8880, RZ ;  /* 0x000088802a007816 */ /* 0x008fca00000000ff */
[----:B------:R-:W-:-:S07]  /*28d0*/  IMAD R3, R0, R41, RZ ;  /* 0x0000002900037224 */ /* 0x000fce00078e02ff */
.L_x_43:
[----:B------:R-:W-:Y:S05]  /*28e0*/  BSYNC B1 ;  /* 0x0000000000017941 */ /* 0x000fea0003800000 */
.L_x_42:
[----:B------:R-:W-:Y:S01]  /*28f0*/  @!P3 IMAD R35, R35, R40, R3 ;  /* 0x000000282323b224 */ /* 0x000fe200078e0203 */
[----:B------:R-:W-:Y:S04]  /*2900*/  BSSY B1, `(.L_x_44) ;  /* 0x0000006000017945 */ /* 0x000fe80003800000 */
[----:B------:R3:W-:Y:S01]  /*2910*/  @!P3 STG.E.U8 desc[UR36][R44.64+0x1], R35 ;  /* 0x000001232c00b986 */ /* 0x0007e2000c101124 */
[----:B------:R-:W-:Y:S05]  /*2920*/  @P4 BRA `(.L_x_45) ;  /* 0x00000000000c4947 */ /* 0x000fea0003800000 */
[----:B------:R-:W4:Y:S02]  /*2930*/  LDG.E.U8 R42, desc[UR36][R48.64+0x8] ;  /* 0x00000824302a7981 */ /* 0x000f24000c1e1100 */
[----:B----4-:R-:W-:-:S05]  /*2940*/  PRMT R0, R42, 0x8880, RZ ;  /* 0x000088802a007816 */ /* 0x010fca00000000ff */
[----:B------:R-:W-:-:S07]  /*2950*/  IMAD R3, R0, R41, RZ ;  /* 0x0000002900037224 */ /* 0x000fce00078e02ff */
.L_x_45:
[----:B------:R-:W-:Y:S05]  /*2960*/  BSYNC B1 ;  /* 0x0000000000017941 */ /* 0x000fea0003800000 */
.L_x_44:
[----:B-1----:R-:W-:Y:S01]  /*2970*/  @!P4 IMAD R9, R36, R40, R3 ;  /* 0x000000282409c224 */ /* 0x002fe200078e0203 */
[----:B------:R-:W-:Y:S01]  /*2980*/  BSSY B1, `(.L_x_46) ;  /* 0x0000007000017945 */ /* 0x000fe20003800000 */
[----:B------:R-:W-:-:S03]  /*2990*/  IMAD.X R15, RZ, RZ, R15, P2 ;  /* 0x000000ffff0f7224 */ /* 0x000fc600010e060f */
[----:B------:R1:W-:Y:S01]  /*29a0*/  @!P4 STG.E.U8 desc[UR36][R20.64+0x8], R9 ;  /* 0x000008091400c986 */ /* 0x0003e2000c101124 */
[----:B------:R-:W-:Y:S05]  /*29b0*/  @P0 BRA `(.L_x_47) ;  /* 0x00000000000c0947 */ /* 0x000fea0003800000 */
[----:B------:R-:W4:Y:S02]  /*29c0*/  LDG.E.U8 R42, desc[UR36][R48.64+0x9] ;  /* 0x00000924302a7981 */ /* 0x000f24000c1e1100 */
[----:B----4-:R-:W-:-:S05]  /*29d0*/  PRMT R0, R42, 0x8880, RZ ;  /* 0x000088802a007816 */ /* 0x010fca00000000ff */
[----:B------:R-:W-:-:S07]  /*29e0*/  IMAD R3, R0, R41, RZ ;  /* 0x0000002900037224 */ /* 0x000fce00078e02ff */
.L_x_47:
[----:B------:R-:W-:Y:S05]  /*29f0*/  BSYNC B1 ;  /* 0x0000000000017941 */ /* 0x000fea0003800000 */
.L_x_46:
[----:B------:R-:W-:Y:S01]  /*2a00*/  @!P0 IMAD R37, R37, R40, R3 ;  /* 0x0000002825258224 */ /* 0x000fe200078e0203 */
[----:B------:R-:W-:Y:S01]  /*2a10*/  BSSY B1, `(.L_x_48) ;  /* 0x0000007000017945 */ /* 0x000fe20003800000 */
[----:B------:R-:W-:-:S03]  /*2a20*/  IMAD R8, R15, R54, RZ ;  /* 0x000000360f087224 */ /* 0x000fc600078e02ff */
[----:B------:R4:W-:Y:S01]  /*2a30*/  @!P0 STG.E.U8 desc[UR36][R20.64+0x9], R37 ;  /* 0x0000092514008986 */ /* 0x0009e2000c101124 */
[----:B------:R-:W-:Y:S05]  /*2a40*/  @P5 BRA `(.L_x_49) ;  /* 0x00000000000c5947 */ /* 0x000fea0003800000 */
[----:B------:R-:W5:Y:S02]  /*2a50*/  LDG.E.U8 R42, desc[UR36][R50.64+0x8] ;  /* 0x00000824322a7981 */ /* 0x000f64000c1e1100 */
[----:B-----5:R-:W-:-:S05]  /*2a60*/  PRMT R0, R42, 0x8880, RZ ;  /* 0x000088802a007816 */ /* 0x020fca00000000ff */
[----:B------:R-:W-:-:S07]  /*2a70*/  IMAD R3, R0, R41, RZ ;  /* 0x0000002900037224 */ /* 0x000fce00078e02ff */
.L_x_49:
[----:B------:R-:W-:Y:S05]  /*2a80*/  BSYNC B1 ;  /* 0x0000000000017941 */ /* 0x000fea0003800000 */
.L_x_48:
[----:B------:R-:W-:Y:S01]  /*2a90*/  @!P5 IMAD R15, R38, R40, R3 ;  /* 0x00000028260fd224 */ /* 0x000fe200078e0203 */
[----:B------:R-:W-:Y:S01]  /*2aa0*/  BSSY B1, `(.L_x_50) ;  /* 0x0000009000017945 */ /* 0x000fe20003800000 */
[C---:B-12-4-:R-:W-:Y:S02]  /*2ab0*/  IMAD R21, R53.reuse, R55, R8 ;  /* 0x0000003735157224 */ /* 0x056fe400078e0208 */
[CC--:B------:R-:W-:Y:S01]  /*2ac0*/  IMAD.WIDE.U32 R12, R53.reuse, R54.reuse, R12 ;  /* 0x00000036350c7225 */ /* 0x0c0fe200078e000c */
[----:B------:R1:W-:Y:S03]  /*2ad0*/  @!P5 STG.E.U8 desc[UR36][R44.64+0x8], R15 ;  /* 0x0000080f2c00d986 */ /* 0x0003e6000c101124 */
[----:B------:R-:W-:Y:S01]  /*2ae0*/  IMAD.WIDE.U32 R8, R53, R54, R10 ;  /* 0x0000003635087225 */ /* 0x000fe200078e000a */
[----:B------:R-:W-:Y:S06]  /*2af0*/  @P1 BRA `(.L_x_51) ;  /* 0x00000000000c1947 */ /* 0x000fec0003800000 */
[----:B------:R-:W2:Y:S02]  /*2b00*/  LDG.E.U8 R42, desc[UR36][R50.64+0x9] ;  /* 0x00000924322a7981 */ /* 0x000ea4000c1e1100 */
[----:B--2---:R-:W-:-:S05]  /*2b10*/  PRMT R0, R42, 0x8880, RZ ;  /* 0x000088802a007816 */ /* 0x004fca00000000ff */
[----:B------:R-:W-:-:S07]  /*2b20*/  IMAD R3, R0, R41, RZ ;  /* 0x0000002900037224 */ /* 0x000fce00078e02ff */
.L_x_51:
[----:B------:R-:W-:Y:S05]  /*2b30*/  BSYNC B1 ;  /* 0x0000000000017941 */ /* 0x000fea0003800000 */
.L_x_50:
[----:B------:R-:W-:Y:S01]  /*2b40*/  @!P1 IMAD R39, R39, R40, R3 ;  /* 0x0000002827279224 */ /* 0x000fe200078e0203 */
[----:B------:R-:W-:Y:S01]  /*2b50*/  ISETP.GE.AND P2, PT, R58, 0x81, PT ;  /* 0x000000813a00780c */ /* 0x000fe20003f46270 */
[----:B------:R-:W-:Y:S01]  /*2b60*/  BSSY B1, `(.L_x_52) ;  /* 0x000000c000017945 */ /* 0x000fe20003800000 */
[----:B------:R-:W-:Y:S02]  /*2b70*/  IADD3 R8, P5, R8, R56, RZ ;  /* 0x0000003808087210 */ /* 0x000fe40007fbe0ff */
[----:B------:R2:W-:Y:S01]  /*2b80*/  @!P1 STG.E.U8 desc[UR36][R44.64+0x9], R39 ;  /* 0x000009272c009986 */ /* 0x0005e2000c101124 */
[----:B------:R-:W-:Y:S02]  /*2b90*/  ISETP.LT.OR P1, PT, R59, 0x1, !P2 ;  /* 0x000000013b00780c */ /* 0x000fe40005721670 */
[----:B------:R-:W-:Y:S02]  /*2ba0*/  IADD3.X R9, R57, R9, R21, P5, !PT ;  /* 0x0000000939097210 */ /* 0x000fe40002ffe415 */
[----:B------:R-:W-:-:S02]  /*2bb0*/  ISETP.GE.AND P0, PT, R58, 0x89, PT ;  /* 0x000000893a00780c */ /* 0x000fc40003f06270 */
[----:B------:R-:W-:Y:S02]  /*2bc0*/  IADD3 R46, P4, P3, R46, R56, R12 ;  /* 0x000000382e2e7210 */ /* 0x000fe40007b9e00c */
[----:B------:R-:W-:-:S05]  /*2bd0*/  ISETP.LT.OR P5, PT, R59, 0x2, !P2 ;  /* 0x000000023b00780c */ /* 0x000fca00057a1670 */
[----:B--2---:R-:W-:Y:S08]  /*2be0*/  @P1 BRA `(.L_x_53) ;  /* 0x00000000000c1947 */ /* 0x004ff00003800000 */
[----:B------:R-:W2:Y:S02]  /*2bf0*/  LDG.E.U8 R42, desc[UR36][R8.64] ;  /* 0x00000024082a7981 */ /* 0x000ea4000c1e1100 */
[----:B--2---:R-:W-:-:S05]  /*2c00*/  PRMT R0, R42, 0x8880, RZ ;  /* 0x000088802a007816 */ /* 0x004fca00000000ff */
[----:B------:R-:W-:-:S07]  /*2c10*/  IMAD R3, R0, R41, RZ ;  /* 0x0000002900037224 */ /* 0x000fce00078e02ff */
.L_x_53:
[----:B------:R-:W-:Y:S05]  /*2c20*/  BSYNC B1 ;  /* 0x0000000000017941 */ /* 0x000fea0003800000 */
.L_x_52:
[----:B-1----:R-:W-:Y:S01]  /*2c30*/  @!P1 IMAD R15, R24, R40, R3 ;  /* 0x00000028180f9224 */ /* 0x002fe200078e0203 */
[----:B------:R-:W-:Y:S01]  /*2c40*/  BSSY B1, `(.L_x_54) ;  /* 0x0000007000017945 */ /* 0x000fe20003800000 */
[----:B------:R-:W-:-:S03]  /*2c50*/  IMAD.IADD R12, R21, 0x1, R13 ;  /* 0x00000001150c7824 */ /* 0x000fc600078e020d */
[----:B------:R1:W-:Y:S01]  /*2c60*/  @!P1 STG.E.U8 desc[UR36][R6.64], R15 ;  /* 0x0000000f06009986 */ /* 0x0003e2000c101124 */
[----:B------:R-:W-:Y:S05]  /*2c70*/  @P5 BRA `(.L_x_55) ;  /* 0x00000000000c5947 */ /* 0x000fea0003800000 */
[----:B------:R-:W2:Y:S02]  /*2c80*/  LDG.E.U8 R42, desc[UR36][R8.64+0x1] ;  /* 0x00000124082a7981 */ /* 0x000ea4000c1e1100 */
[----:B--2---:R-:W-:-:S05]  /*2c90*/  PRMT R0, R42, 0x8880, RZ ;  /* 0x000088802a007816 */ /* 0x004fca00000000ff */
[----:B------:R-:W-:-:S07]  /*2ca0*/  IMAD R3, R0, R41, RZ ;  /* 0x0000002900037224 */ /* 0x000fce00078e02ff */
.L_x_55:
[----:B------:R-:W-:Y:S05]  /*2cb0*/  BSYNC B1 ;  /* 0x0000000000017941 */ /* 0x000fea0003800000 */
.L_x_54:
[----:B------:R-:W-:Y:S01]  /*2cc0*/  ISETP.LT.OR P1, PT, R59, 0x1, !P0 ;  /* 0x000000013b00780c */ /* 0x000fe20004721670 */
[----:B------:R-:W-:Y:S01]  /*2cd0*/  @!P5 IMAD R25, R25, R40, R3 ;  /* 0x000000281919d224 */ /* 0x000fe200078e0203 */
[----:B------:R-:W-:Y:S01]  /*2ce0*/  BSSY B1, `(.L_x_56) ;  /* 0x000000b000017945 */ /* 0x000fe20003800000 */
[----:B------:R-:W-:Y:S02]  /*2cf0*/  IADD3.X R47, R11, R57, R12, P4, P3 ;  /* 0x000000390b2f7210 */ /* 0x000fe400027e640c */
[C---:B------:R-:W-:Y:S01]  /*2d00*/  ISETP.LT.OR P3, PT, R59.reuse, 0x9, !P2 ;  /* 0x000000093b00780c */ /* 0x040fe20005761670 */
[----:B------:R2:W-:Y:S01]  /*2d10*/  @!P5 STG.E.U8 desc[UR36][R6.64+0x1], R25 ;  /* 0x000001190600d986 */ /* 0x0005e2000c101124 */
[C---:B------:R-:W-:Y:S02]  /*2d20*/  ISETP.LT.OR P4, PT, R59.reuse, 0x2, !P0 ;  /* 0x000000023b00780c */ /* 0x040fe40004781670 */
[C---:B------:R-:W-:Y:S02]  /*2d30*/  ISETP.LT.OR P2, PT, R59.reuse, 0xa, !P2 ;  /* 0x0000000a3b00780c */ /* 0x040fe40005741670 */
[----:B------:R-:W-:-:S02]  /*2d40*/  ISETP.LT.OR P5, PT, R59, 0x9, !P0 ;  /* 0x000000093b00780c */ /* 0x000fc400047a1670 */
[----:B------:R-:W-:Y:S11]  /*2d50*/  @P1 BRA `(.L_x_57) ;  /* 0x00000000000c1947 */ /* 0x000ff60003800000 */
[----:B------:R-:W4:Y:S02]  /*2d60*/  LDG.E.U8 R42, desc[UR36][R46.64] ;  /* 0x000000242e2a7981 */ /* 0x000f24000c1e1100 */
[----:B----4-:R-:W-:-:S05]  /*2d70*/  PRMT R0, R42, 0x8880, RZ ;  /* 0x000088802a007816 */ /* 0x010fca00000000ff */
[----:B------:R-:W-:-:S07]  /*2d80*/  IMAD R3, R0, R41, RZ ;  /* 0x0000002900037224 */ /* 0x000fce00078e02ff */
.L_x_57:
[----:B------:R-:W-:Y:S05]  /*2d90*/  BSYNC B1 ;  /* 0x0000000000017941 */ /* 0x000fea0003800000 */
.L_x_56:
[----:B------:R-:W-:Y:S01]  /*2da0*/  @!P1 IMAD R11, R26, R40, R3 ;  /* 0x000000281a0b9224 */ /* 0x000fe200078e0203 */
[----:B------:R-:W-:Y:S04]  /*2db0*/  BSSY B1, `(.L_x_58) ;  /* 0x0000006000017945 */ /* 0x000fe80003800000 */
[----:B------:R4:W-:Y:S01]  /*2dc0*/  @!P1 STG.E.U8 desc[UR36][R4.64], R11 ;  /* 0x0000000b04009986 */ /* 0x0009e2000c101124 */
[----:B------:R-:W-:Y:S05]  /*2dd0*/  @P4 BRA `(.L_x_59) ;  /* 0x00000000000c4947 */ /* 0x000fea0003800000 */
[----:B------:R-:W5:Y:S02]  /*2de0*/  LDG.E.U8 R42, desc[UR36][R46.64+0x1] ;  /* 0x000001242e2a7981 */ /* 0x000f64000c1e1100 */
[----:B-----5:R-:W-:-:S05]  /*2df0*/  PRMT R0, R42, 0x8880, RZ ;  /* 0x000088802a007816 */ /* 0x020fca00000000ff */
[----:B------:R-:W-:-:S07]  /*2e00*/  IMAD R3, R0, R41, RZ ;  /* 0x0000002900037224 */ /* 0x000fce00078e02ff */
.L_x_59:
[----:B------:R-:W-:Y:S05]  /*2e10*/  BSYNC B1 ;  /* 0x0000000000017941 */ /* 0x000fea0003800000 */
.L_x_58:
[----:B------:R-:W-:Y:S01]  /*2e20*/  @!P4 IMAD R27, R27, R40, R3 ;  /* 0x000000281b1bc224 */ /* 0x000fe200078e0203 */
[----:B------:R-:W-:Y:S04]  /*2e30*/  BSSY B1, `(.L_x_60) ;  /* 0x0000006000017945 */ /* 0x000fe80003800000 */
[----:B------:R0:W-:Y:S01]  /*2e40*/  @!P4 STG.E.U8 desc[UR36][R4.64+0x1], R27 ;  /* 0x0000011b0400c986 */ /* 0x0001e2000c101124 */
[----:B------:R-:W-:Y:S05]  /*2e50*/  @P3 BRA `(.L_x_61) ;  /* 0x00000000000c3947 */ /* 0x000fea0003800000 */
[----:B------:R-:W5:Y:S02]  /*2e60*/  LDG.E.U8 R42, desc[UR36][R8.64+0x8] ;  /* 0x00000824082a7981 */ /* 0x000f64000c1e1100 */
[----:B-----5:R-:W-:-:S05]  /*2e70*/  PRMT R0, R42, 0x8880, RZ ;  /* 0x000088802a007816 */ /* 0x020fca00000000ff */
[----:B------:R-:W-:-:S07]  /*2e80*/  IMAD R3, R0, R41, RZ ;  /* 0x0000002900037224 */ /* 0x000fce00078e02ff */
.L_x_61:
[----:B------:R-:W-:Y:S05]  /*2e90*/  BSYNC B1 ;  /* 0x0000000000017941 */ /* 0x000fea0003800000 */
.L_x_60:
[----:B----4-:R-:W-:Y:S01]  /*2ea0*/  @!P3 IMAD R11, R28, R40, R3 ;  /* 0x000000281c0bb224 */ /* 0x010fe200078e0203 */
[----:B------:R-:W-:Y:S04]  /*2eb0*/  BSSY B1, `(.L_x_62) ;  /* 0x0000006000017945 */ /* 0x000fe80003800000 */
[----:B------:R4:W-:Y:S01]  /*2ec0*/  @!P3 STG.E.U8 desc[UR36][R6.64+0x8], R11 ;  /* 0x0000080b0600b986 */ /* 0x0009e2000c101124 */
[----:B------:R-:W-:Y:S05]  /*2ed0*/  @P2 BRA `(.L_x_63) ;  /* 0x00000000000c2947 */ /* 0x000fea0003800000 */
[----:B------:R-:W5:Y:S02]  /*2ee0*/  LDG.E.U8 R42, desc[UR36][R8.64+0x9] ;  /* 0x00000924082a7981 */ /* 0x000f64000c1e1100 */
[----:B-----5:R-:W-:-:S05]  /*2ef0*/  PRMT R0, R42, 0x8880, RZ ;  /* 0x000088802a007816 */ /* 0x020fca00000000ff */
[----:B------:R-:W-:-:S07]  /*2f00*/  IMAD R3, R0, R41, RZ ;  /* 0x0000002900037224 */ /* 0x000fce00078e02ff */
.L_x_63:
[----:B------:R-:W-:Y:S05]  /*2f10*/  BSYNC B1 ;  /* 0x0000000000017941 */ /* 0x000fea0003800000 */
.L_x_62:
[----:B------:R-:W-:Y:S01]  /*2f20*/  @!P2 IMAD R29, R29, R40, R3 ;  /* 0x000000281d1da224 */ /* 0x000fe200078e0203 */
[----:B------:R-:W-:Y:S04]  /*2f30*/  BSSY B1, `(.L_x_64) ;  /* 0x0000006000017945 */ /* 0x000fe80003800000 */
[----:B------:R0:W-:Y:S01]  /*2f40*/  @!P2 STG.E.U8 desc[UR36][R6.64+0x9], R29 ;  /* 0x0000091d0600a986 */ /* 0x0001e2000c101124 */
[----:B------:R-:W-:Y:S05]  /*2f50*/  @P5 BRA `(.L_x_65) ;  /* 0x00000000000c5947 */ /* 0x000fea0003800000 */
[----:B------:R-:W5:Y:S02]  /*2f60*/  LDG.E.U8 R42, desc[UR36][R46.64+0x8] ;  /* 0x000008242e2a7981 */ /* 0x000f64000c1e1100 */
[----:B-----5:R-:W-:-:S05]  /*2f70*/  PRMT R0, R42, 0x8880, RZ ;  /* 0x000088802a007816 */ /* 0x020fca00000000ff */
[----:B------:R-:W-:-:S07]  /*2f80*/  IMAD R3, R0, R41, RZ ;  /* 0x0000002900037224 */ /* 0x000fce00078e02ff */
.L_x_65:
[----:B------:R-:W-:Y:S05]  /*2f90*/  BSYNC B1 ;  /* 0x0000000000017941 */ /* 0x000fea0003800000 */
.L_x_64:
[----:B012-4-:R-:W-:Y:S01]  /*2fa0*/  @!P5 IMAD R7, R30, R40, R3 ;  /* 0x000000281e07d224 */ /* 0x017fe200078e0203 */
[----:B------:R-:W-:Y:S01]  /*2fb0*/  ISETP.LT.OR P0, PT, R59, 0xa, !P0 ;  /* 0x0000000a3b00780c */ /* 0x000fe20004701670 */
[----:B------:R-:W-:Y:S03]  /*2fc0*/  BSSY B1, `(.L_x_66) ;  /* 0x0000006000017945 */ /* 0x000fe60003800000 */
[----:B------:R0:W-:Y:S09]  /*2fd0*/  @!P5 STG.E.U8 desc[UR36][R4.64+0x8], R7 ;  /* 0x000008070400d986 */ /* 0x0001f2000c101124 */
[----:B------:R-:W-:Y:S05]  /*2fe0*/  @P0 BRA `(.L_x_67) ;  /* 0x00000000000c0947 */ /* 0x000fea0003800000 */
[----:B------:R-:W2:Y:S02]  /*2ff0*/  LDG.E.U8 R42, desc[UR36][R46.64+0x9] ;  /* 0x000009242e2a7981 */ /* 0x000ea4000c1e1100 */
[----:B--2---:R-:W-:-:S05]  /*3000*/  PRMT R0, R42, 0x8880, RZ ;  /* 0x000088802a007816 */ /* 0x004fca00000000ff */
[----:B------:R-:W-:-:S07]  /*3010*/  IMAD R3, R0, R41, RZ ;  /* 0x0000002900037224 */ /* 0x000fce00078e02ff */
.L_x_67:
[----:B------:R-:W-:Y:S05]  /*3020*/  BSYNC B1 ;  /* 0x0000000000017941 */ /* 0x000fea0003800000 */
.L_x_66:
[----:B------:R-:W-:Y:S01]  /*3030*/  IMAD R3, R31, R40, R3 ;  /* 0x000000281f037224 */ /* 0x000fe200078e0203 */
[----:B------:R-:W-:Y:S06]  /*3040*/  @P0 BRA `(.L_x_68) ;  /* 0x0000000000d80947 */ /* 0x000fec0003800000 */
[----:B------:R1:W-:Y:S01]  /*3050*/  STG.E.U8 desc[UR36][R4.64+0x9], R3 ;  /* 0x0000090304007986 */ /* 0x0003e2000c101124 */
[----:B------:R-:W-:Y:S05]  /*3060*/  BRA `(.L_x_68) ;  /* 0x0000000000d07947 */ /* 0x000fea0003800000 */
.L_x_35:
[C---:B------:R-:W-:Y:S02]  /*3070*/  ISETP.GE.AND P2, PT, R58.reuse, 0x1, PT ;  /* 0x000000013a00780c */ /* 0x040fe40003f46270 */
[----:B------:R-:W-:Y:S02]  /*3080*/  ISETP.GE.AND P1, PT, R58, 0x9, PT ;  /* 0x000000093a00780c */ /* 0x000fe40003f26270 */
[C---:B------:R-:W-:Y:S02]  /*3090*/  ISETP.LT.OR P3, PT, R59.reuse, 0x1, !P2 ;  /* 0x000000013b00780c */ /* 0x040fe40005761670 */
[C---:B------:R-:W-:Y:S02]  /*30a0*/  ISETP.LT.OR P0, PT, R59.reuse, 0x2, !P2 ;  /* 0x000000023b00780c */ /* 0x040fe40005701670 */
[C---:B------:R-:W-:Y:S02]  /*30b0*/  ISETP.LT.OR P5, PT, R59.reuse, 0x1, !P1 ;  /* 0x000000013b00780c */ /* 0x040fe40004fa1670 */
[----:B------:R-:W-:-:S02]  /*30c0*/  ISETP.LT.OR P4, PT, R59, 0x9, !P2 ;  /* 0x000000093b00780c */ /* 0x000fc40005781670 */
[----:B------:R-:W-:-:S05]  /*30d0*/  ISETP.LT.OR P2, PT, R59, 0xa, !P2 ;  /* 0x0000000a3b00780c */ /* 0x000fca0005741670 */
[-C--:B------:R-:W-:Y:S02]  /*30e0*/  @!P3 IMAD R3, R32, R40.reuse, RZ ;  /* 0x000000282003b224 */ /* 0x080fe400078e02ff */
[-C--:B------:R-:W-:Y:S02]  /*30f0*/  @!P0 IMAD R33, R33, R40.reuse, RZ ;  /* 0x0000002821218224 */ /* 0x080fe400078e02ff */
[-C--:B------:R-:W-:Y:S01]  /*3100*/  @!P5 IMAD R9, R34, R40.reuse, RZ ;  /* 0x000000282209d224 */ /* 0x080fe200078e02ff */
[----:B------:R0:W-:Y:S01]  /*3110*/  @!P3 STG.E.U8 desc[UR36][R20.64], R3 ;  /* 0x000000031400b986 */ /* 0x0001e2000c101124 */
[----:B------:R-:W-:Y:S01]  /*3120*/  ISETP.LT.OR P3, PT, R59, 0x2, !P1 ;  /* 0x000000023b00780c */ /* 0x000fe20004f61670 */
[-C--:B------:R-:W-:Y:S02]  /*3130*/  @!P4 IMAD R11, R36, R40.reuse, RZ ;  /* 0x00000028240bc224 */ /* 0x080fe400078e02ff */
[----:B------:R-:W-:Y:S01]  /*3140*/  @!P0 STG.E.U8 desc[UR36][R20.64+0x1], R33 ;  /* 0x0000012114008986 */ /* 0x000fe2000c101124 */
[----:B------:R-:W-:Y:S01]  /*3150*/  ISETP.GE.AND P0, PT, R58, 0x81, PT ;  /* 0x000000813a00780c */ /* 0x000fe20003f06270 */
[----:B------:R-:W-:-:S02]  /*3160*/  @!P2 IMAD R37, R37, R40, RZ ;  /* 0x000000282525a224 */ /* 0x000fc400078e02ff */
[----:B------:R1:W-:Y:S01]  /*3170*/  @!P5 STG.E.U8 desc[UR36][R44.64], R9 ;  /* 0x000000092c00d986 */ /* 0x0003e2000c101124 */
[C---:B------:R-:W-:Y:S02]  /*3180*/  ISETP.LT.OR P5, PT, R59.reuse, 0x9, !P1 ;  /* 0x000000093b00780c */ /* 0x040fe40004fa1670 */
[----:B------:R-:W-:-:S03]  /*3190*/  ISETP.LT.OR P1, PT, R59, 0xa, !P1 ;  /* 0x0000000a3b00780c */ /* 0x000fc60004f21670 */
[----:B------:R-:W-:-:S05]  /*31a0*/  @!P3 IMAD R35, R35, R40, RZ ;  /* 0x000000282323b224 */ /* 0x000fca00078e02ff */
[----:B------:R-:W-:Y:S01]  /*31b0*/  @!P3 STG.E.U8 desc[UR36][R44.64+0x1], R35 ;  /* 0x000001232c00b986 */ /* 0x000fe2000c101124 */
[C---:B------:R-:W-:Y:S02]  /*31c0*/  ISETP.LT.OR P3, PT, R59.reuse, 0x1, !P0 ;  /* 0x000000013b00780c */ /* 0x040fe40004761670 */
[-C--:B0-----:R-:W-:Y:S01]  /*31d0*/  @!P5 IMAD R3, R38, R40.reuse, RZ ;  /* 0x000000282603d224 */ /* 0x081fe200078e02ff */
[----:B------:R0:W-:Y:S01]  /*31e0*/  @!P4 STG.E.U8 desc[UR36][R20.64+0x8], R11 ;  /* 0x0000080b1400c986 */ /* 0x0001e2000c101124 */
[----:B------:R-:W-:Y:S01]  /*31f0*/  ISETP.LT.OR P4, PT, R59, 0x2, !P0 ;  /* 0x000000023b00780c */ /* 0x000fe20004781670 */
[----:B------:R-:W-:Y:S02]  /*3200*/  @!P1 IMAD R39, R39, R40, RZ ;  /* 0x0000002827279224 */ /* 0x000fe400078e02ff */
[----:B------:R-:W-:Y:S01]  /*3210*/  @!P2 STG.E.U8 desc[UR36][R20.64+0x9], R37 ;  /* 0x000009251400a986 */ /* 0x000fe2000c101124 */
[----:B------:R-:W-:-:S03]  /*3220*/  ISETP.GE.AND P2, PT, R58, 0x89, PT ;  /* 0x000000893a00780c */ /* 0x000fc60003f46270 */
[----:B------:R-:W-:Y:S01]  /*3230*/  @!P5 STG.E.U8 desc[UR36][R44.64+0x8], R3 ;  /* 0x000008032c00d986 */ /* 0x000fe2000c101124 */
[C---:B------:R-:W-:Y:S01]  /*3240*/  ISETP.LT.OR P5, PT, R59.reuse, 0x9, !P2 ;  /* 0x000000093b00780c */ /* 0x040fe200057a1670 */
[-C--:B-1----:R-:W-:Y:S02]  /*3250*/  @!P3 IMAD R9, R24, R40.reuse, RZ ;  /* 0x000000281809b224 */ /* 0x082fe400078e02ff */
[----:B------:R-:W-:Y:S01]  /*3260*/  @!P1 STG.E.U8 desc[UR36][R44.64+0x9], R39 ;  /* 0x000009272c009986 */ /* 0x000fe2000c101124 */
[----:B------:R-:W-:Y:S01]  /*3270*/  ISETP.LT.OR P1, PT, R59, 0x1, !P2 ;  /* 0x000000013b00780c */ /* 0x000fe20005721670 */
[----:B------:R-:W-:Y:S02]  /*3280*/  @!P4 IMAD R25, R25, R40, RZ ;  /* 0x000000281919c224 */ /* 0x000fe400078e02ff */
[----:B------:R1:W-:Y:S01]  /*3290*/  @!P3 STG.E.U8 desc[UR36][R6.64], R9 ;  /* 0x000000090600b986 */ /* 0x0003e2000c101124 */
[C---:B------:R-:W-:Y:S02]  /*32a0*/  ISETP.LT.OR P3, PT, R59.reuse, 0x9, !P0 ;  /* 0x000000093b00780c */ /* 0x040fe40004761670 */
[C---:B------:R-:W-:Y:S01]  /*32b0*/  ISETP.LT.OR P0, PT, R59.reuse, 0xa, !P0 ;  /* 0x0000000a3b00780c */ /* 0x040fe20004701670 */
[----:B------:R2:W-:Y:S01]  /*32c0*/  @!P4 STG.E.U8 desc[UR36][R6.64+0x1], R25 ;  /* 0x000001190600c986 */ /* 0x0005e2000c101124 */
[----:B------:R-:W-:-:S02]  /*32d0*/  ISETP.LT.OR P4, PT, R59, 0x2, !P2 ;  /* 0x000000023b00780c */ /* 0x000fc40005781670 */
[----:B------:R-:W-:-:S03]  /*32e0*/  ISETP.LT.OR P2, PT, R59, 0xa, !P2 ;  /* 0x0000000a3b00780c */ /* 0x000fc60005741670 */
[-C--:B0-----:R-:W-:Y:S02]  /*32f0*/  @!P1 IMAD R11, R26, R40.reuse, RZ ;  /* 0x000000281a0b9224 */ /* 0x081fe400078e02ff */
[-C--:B-1----:R-:W-:Y:S02]  /*3300*/  @!P5 IMAD R9, R30, R40.reuse, RZ ;  /* 0x000000281e09d224 */ /* 0x082fe400078e02ff */
[-C--:B------:R-:W-:Y:S01]  /*3310*/  @!P3 IMAD R3, R28, R40.reuse, RZ ;  /* 0x000000281c03b224 */ /* 0x080fe200078e02ff */
[----:B------:R2:W-:Y:S01]  /*3320*/  @!P1 STG.E.U8 desc[UR36][R4.64], R11 ;  /* 0x0000000b04009986 */ /* 0x0005e2000c101124 */
[-C--:B------:R-:W-:Y:S02]  /*3330*/  @!P0 IMAD R29, R29, R40.reuse, RZ ;  /* 0x000000281d1d8224 */ /* 0x080fe400078e02ff */
[-C--:B------:R-:W-:Y:S02]  /*3340*/  @!P4 IMAD R27, R27, R40.reuse, RZ ;  /* 0x000000281b1bc224 */ /* 0x080fe400078e02ff */
[----:B------:R-:W-:-:S03]  /*3350*/  @!P2 IMAD R31, R31, R40, RZ ;  /* 0x000000281f1fa224 */ /* 0x000fc600078e02ff */
[----:B------:R2:W-:Y:S04]  /*3360*/  @!P4 STG.E.U8 desc[UR36][R4.64+0x1], R27 ;  /* 0x0000011b0400c986 */ /* 0x0005e8000c101124 */
[----:B------:R2:W-:Y:S04]  /*3370*/  @!P3 STG.E.U8 desc[UR36][R6.64+0x8], R3 ;  /* 0x000008030600b986 */ /* 0x0005e8000c101124 */
[----:B------:R2:W-:Y:S04]  /*3380*/  @!P0 STG.E.U8 desc[UR36][R6.64+0x9], R29 ;  /* 0x0000091d06008986 */ /* 0x0005e8000c101124 */
[----:B------:R2:W-:Y:S04]  /*3390*/  @!P5 STG.E.U8 desc[UR36][R4.64+0x8], R9 ;  /* 0x000008090400d986 */ /* 0x0005e8000c101124 */
[----:B------:R2:W-:Y:S02]  /*33a0*/  @!P2 STG.E.U8 desc[UR36][R4.64+0x9], R31 ;  /* 0x0000091f0400a986 */ /* 0x0005e4000c101124 */
.L_x_68:
[----:B------:R-:W-:Y:S05]  /*33b0*/  BSYNC B0 ;  /* 0x0000000000007941 */ /* 0x000fea0003800000 */
.L_x_34:
[----:B------:R-:W-:Y:S01]  /*33c0*/  ULDC UR4, c[0x0][0xc] ;  /* 0x0000030000047ab9 */ /* 0x000fe20000000800 */
[----:B------:R-:W-:Y:S01]  /*33d0*/  ULDC UR5, c[0x0][0x10] ;  /* 0x0000040000057ab9 */ /* 0x000fe20000000800 */
[----:B012---:R-:W0:Y:S01]  /*33e0*/  LDC R5, c[0x0][0x14] ;  /* 0x00000500ff057b82 */ /* 0x007e220000000800 */
[----:B------:R-:W-:Y:S01]  /*33f0*/  UIMAD.WIDE.U32 UR4, UR4, UR5, URZ ;  /* 0x00000005040472a5 */ /* 0x000fe2000f8e003f */
[----:B------:R-:W-:Y:S01]  /*3400*/  IMAD.MOV.U32 R3, RZ, RZ, R17 ;  /* 0x000000ffff037224 */ /* 0x000fe200078e0011 */
[----:B------:R-:W-:Y:S01]  /*3410*/  PRMT R0, RZ, 0x7610, R0 ;  /* 0x00007610ff007816 */ /* 0x000fe20000000000 */
[----:B---3--:R-:W-:Y:S02]  /*3420*/  IMAD.MOV.U32 R44, RZ, RZ, -0x1 ;  /* 0xffffffffff2c7424 */ /* 0x008fe400078e00ff */
[----:B------:R-:W-:Y:S02]  /*3430*/  IMAD.MOV.U32 R49, RZ, RZ, -0x1 ;  /* 0xffffffffff317424 */ /* 0x000fe400078e00ff */
[----:B0-----:R-:W-:-:S04]  /*3440*/  IMAD.WIDE.U32 R2, R5, UR4, R2 ;  /* 0x0000000405027c25 */ /* 0x001fc8000f8e0002 */
[----:B------:R-:W-:Y:S01]  /*3450*/  IMAD R5, R5, UR5, RZ ;  /* 0x0000000505057c24 */ /* 0x000fe2000f8e02ff */
[----:B------:R-:W-:Y:S02]  /*3460*/  ULDC.64 UR4, c[0x0][0x650] ;  /* 0x0001940000047ab9 */ /* 0x000fe40000000a00 */
[----:B------:R-:W-:Y:S01]  /*3470*/  ISETP.GE.U32.AND P0, PT, R2, UR4, PT ;  /* 0x0000000402007c0c */ /* 0x000fe2000bf06070 */
[----:B------:R-:W-:-:S05]  /*3480*/  IMAD.IADD R17, R3, 0x1, R5 ;  /* 0x0000000103117824 */ /* 0x000fca00078e0205 */
[----:B------:R-:W-:-:S13]  /*3490*/  ISETP.GE.U32.AND.EX P0, PT, R17, UR5, PT, P0 ;  /* 0x0000000511007c0c */ /* 0x000fda000bf06100 */
[----:B------:R-:W-:Y:S05]  /*34a0*/  @P0 BRA `(.L_x_69) ;  /* 0x0000000400680947 */ /* 0x000fea0003800000 */
[----:B------:R-:W0:Y:S01]  /*34b0*/  S2R R12, SR_CTAID.X ;  /* 0x00000000000c7919 */ /* 0x000e220000002500 */
[----:B------:R-:W1:Y:S01]  /*34c0*/  LDC.64 R10, c[0x0][0x628] ;  /* 0x00018a00ff0a7b82 */ /* 0x000e620000000a00 */
[----:B------:R-:W-:Y:S01]  /*34d0*/  ULDC UR4, c[0x0][0x150] ;  /* 0x0000540000047ab9 */ /* 0x000fe20000000800 */
[----:B------:R-:W-:Y:S01]  /*34e0*/  IMAD.MOV.U32 R8, RZ, RZ, R2 ;  /* 0x000000ffff087224 */ /* 0x000fe200078e0002 */
[----:B------:R-:W2:Y:S01]  /*34f0*/  S2R R24, SR_CTAID.Y ;  /* 0x0000000000187919 */ /* 0x000ea20000002600 */
[----:B------:R-:W-:-:S04]  /*3500*/  IMAD.MOV.U32 R9, RZ, RZ, R17 ;  /* 0x000000ffff097224 */ /* 0x000fc800078e0011 */
[----:B------:R-:W3:Y:S08]  /*3510*/  LDC R21, c[0x0][0x144] ;  /* 0x00005100ff157b82 */ /* 0x000ef00000000800 */
[----:B------:R-:W4:Y:S08]  /*3520*/  LDC R0, c[0x0][0x630] ;  /* 0x00018c00ff007b82 */ /* 0x000f300000000800 */
[----:B------:R-:W2:Y:S01]  /*3530*/  LDC.64 R14, c[0x0][0x620] ;  /* 0x00018800ff0e7b82 */ /* 0x000ea20000000a00 */
[----:B-1----:R-:W-:-:S04]  /*3540*/  ISETP.NE.U32.AND P0, PT, R10, RZ, PT ;  /* 0x000000ff0a00720c */ /* 0x002fc80003f05070 */
[----:B------:R-:W-:Y:S02]  /*3550*/  ISETP.NE.AND.EX P0, PT, R11, RZ, PT, P0 ;  /* 0x000000ff0b00720c */ /* 0x000fe40003f05300 */
[----:B0-----:R-:W-:-:S05]  /*3560*/  I2FP.F32.U32 R3, R12 ;  /* 0x0000000c00037245 */ /* 0x001fca0000201000 */
[----:B------:R-:W-:-:S04]  /*3570*/  FMUL R3, R3, UR4 ;  /* 0x0000000403037c20 */ /* 0x000fc80008400000 */
[----:B------:R0:W1:Y:S02]  /*3580*/  F2I.U32.TRUNC.NTZ R20, R3 ;  /* 0x0000000300147305 */ /* 0x000064000020f000 */
[----:B---34-:R-:W-:Y:S05]  /*3590*/  @!P0 BRA `(.L_x_70) ;  /* 0x0000000000288947 */ /* 0x018fea0003800000 */
[----:B0-----:R-:W0:Y:S02]  /*35a0*/  LDC R3, c[0x0][0x634] ;  /* 0x00018d00ff037b82 */ /* 0x001e240000000800 */
        /* <DEDUP_REMOVED lines=9> */
.L_x_70:
[-CC-:B------:R-:W-:Y:S01]  /*3640*/  SHF.R.U64 R49, R8, R0.reuse, R9.reuse ;  /* 0x0000000008317219 */ /* 0x180fe20000001209 */
[----:B------:R-:W3:Y:S01]  /*3650*/  LDC.64 R30, c[0x0][0x640] ;  /* 0x00019000ff1e7b82 */ /* 0x000ee20000000a00 */
[----:B------:R-:W-:Y:S01]  /*3660*/  SHF.R.U32.HI R0, RZ, R0, R9 ;  /* 0x00000000ff007219 */ /* 0x000fe20000011609 */
[----:B-1----:R-:W-:Y:S01]  /*3670*/  IMAD.MOV R20, RZ, RZ, -R20 ;  /* 0x000000ffff147224 */ /* 0x002fe200078e0a14 */
[----:B------:R-:W-:Y:S01]  /*3680*/  IADD3 R7, P0, RZ, -R49, RZ ;  /* 0x80000031ff077210 */ /* 0x000fe20007f1e0ff */
[----:B------:R-:W-:Y:S02]  /*3690*/  ULDC UR4, c[0x0][0x154] ;  /* 0x0000550000047ab9 */ /* 0x000fe40000000800 */
[----:B------:R-:W-:Y:S02]  /*36a0*/  IMAD R26, R21, R20, R12 ;  /* 0x00000014151a7224 */ /* 0x000fe400078e020c */
[----:B------:R-:W1:Y:S01]  /*36b0*/  LDC R6, c[0x0][0x618] ;  /* 0x00018600ff067b82 */ /* 0x000e620000000800 */
[----:B0-----:R-:W-:-:S04]  /*36c0*/  IMAD.X R3, RZ, RZ, ~R0, P0 ;  /* 0x000000ffff037224 */ /* 0x001fc800000e0e00 */
[-C--:B--2---:R-:W-:Y:S02]  /*36d0*/  IMAD R0, R3, R14.reuse, RZ ;  /* 0x0000000e03007224 */ /* 0x084fe400078e02ff */
[----:B------:R-:W-:Y:S01]  /*36e0*/  IMAD.MOV.U32 R3, RZ, RZ, R17 ;  /* 0x000000ffff037224 */ /* 0x000fe200078e0011 */
[----:B------:R-:W0:Y:S01]  /*36f0*/  LDC R8, c[0x0][0x608] ;  /* 0x00018200ff087b82 */ /* 0x000e220000000800 */
[----:B------:R-:W-:-:S04]  /*3700*/  IMAD.WIDE.U32 R4, R7, R14, R2 ;  /* 0x0000000e07047225 */ /* 0x000fc800078e0002 */
[----:B------:R-:W-:-:S03]  /*3710*/  IMAD R3, R7, R15, R0 ;  /* 0x0000000f07037224 */ /* 0x000fc600078e0200 */
[----:B------:R-:W2:Y:S01]  /*3720*/  LDC R28, c[0x0][0x658] ;  /* 0x00019600ff1c7b82 */ /* 0x000ea20000000800 */
[----:B------:R-:W-:Y:S01]  /*3730*/  I2FP.F32.U32 R0, R24 ;  /* 0x0000001800007245 */ /* 0x000fe20000201000 */
[----:B------:R-:W-:Y:S01]  /*3740*/  IMAD.MOV.U32 R7, RZ, RZ, 0x1 ;  /* 0x00000001ff077424 */ /* 0x000fe200078e00ff */
[----:B---3--:R-:W-:Y:S01]  /*3750*/  ISETP.NE.U32.AND P0, PT, R30, RZ, PT ;  /* 0x000000ff1e00720c */ /* 0x008fe20003f05070 */
[----:B------:R-:W-:Y:S02]  /*3760*/  IMAD.IADD R3, R5, 0x1, R3 ;  /* 0x0000000105037824 */ /* 0x000fe400078e0203 */
[----:B------:R-:W-:Y:S01]  /*3770*/  FMUL R0, R0, UR4 ;  /* 0x0000000400007c20 */ /* 0x000fe20008400000 */
[----:B------:R-:W-:Y:S01]  /*3780*/  ISETP.NE.AND.EX P0, PT, R31, RZ, PT, P0 ;  /* 0x000000ff1f00720c */ /* 0x000fe20003f05300 */
[----:B------:R-:W3:Y:S01]  /*3790*/  LDC R15, c[0x0][0x148] ;  /* 0x00005200ff0f7b82 */ /* 0x000ee20000000800 */
[-CC-:B-1----:R-:W-:Y:S01]  /*37a0*/  SHF.R.U64 R12, R4, R6.reuse, R3.reuse ;  /* 0x00000006040c7219 */ /* 0x182fe20000001203 */
[----:B------:R1:W4:Y:S01]  /*37b0*/  F2I.U32.TRUNC.NTZ R13, R0 ;  /* 0x00000000000d7305 */ /* 0x000322000020f000 */
[----:B------:R-:W-:Y:S01]  /*37c0*/  SHF.R.U32.HI R3, RZ, R6, R3 ;  /* 0x00000006ff037219 */ /* 0x000fe20000011603 */
[----:B------:R-:W-:-:S04]  /*37d0*/  IMAD.MOV.U32 R5, RZ, RZ, -0x1 ;  /* 0xffffffffff057424 */ /* 0x000fc800078e00ff */
[----:B------:R-:W1:Y:S01]  /*37e0*/  LDC R20, c[0x0][0x600] ;  /* 0x00018000ff147b82 */ /* 0x000e620000000800 */
[-CC-:B0-----:R-:W-:Y:S02]  /*37f0*/  SHF.R.U64 R10, R12, R8.reuse, R3.reuse ;  /* 0x000000080c0a7219 */ /* 0x181fe40000001203 */
[----:B------:R-:W-:-:S05]  /*3800*/  SHF.R.U32.HI R3, RZ, R8, R3 ;  /* 0x00000008ff037219 */ /* 0x000fca0000011603 */
[----:B------:R-:W0:Y:S01]  /*3810*/  LDC R21, c[0x0][0x648] ;  /* 0x00019200ff157b82 */ /* 0x000e220000000800 */
[-C--:B--2---:R-:W-:Y:S02]  /*3820*/  SHF.L.U32 R4, R5, R28.reuse, RZ ;  /* 0x0000001c05047219 */ /* 0x084fe400000006ff */
[-CC-:B------:R-:W-:Y:S02]  /*3830*/  SHF.R.U64 R14, R10, R28.reuse, R3.reuse ;  /* 0x0000001c0a0e7219 */ /* 0x180fe40000001203 */
[----:B------:R-:W-:Y:S02]  /*3840*/  SHF.R.U32.HI R5, RZ, R28, R3 ;  /* 0x0000001cff057219 */ /* 0x000fe40000011603 */
[----:B------:R-:W-:Y:S01]  /*3850*/  LOP3.LUT R43, RZ, R4, RZ, 0x33, !PT ;  /* 0x00000004ff2b7212 */ /* 0x000fe200078e33ff */
[----:B------:R-:W2:Y:S01]  /*3860*/  LDC R25, c[0x0][0x638] ;  /* 0x00018e00ff197b82 */ /* 0x000ea20000000800 */
[----:B------:R-:W-:Y:S01]  /*3870*/  SHF.L.U32 R28, R7, R28, RZ ;  /* 0x0000001c071c7219 */ /* 0x000fe200000006ff */
[----:B------:R-:W-:-:S06]  /*3880*/  IMAD.MOV.U32 R4, RZ, RZ, R14 ;  /* 0x000000ffff047224 */ /* 0x000fcc00078e000e */
[----:B------:R-:W0:Y:S01]  /*3890*/  LDC R27, c[0x0][0x610] ;  /* 0x00018400ff1b7b82 */ /* 0x000e220000000800 */
[----:B----4-:R-:W-:Y:S05]  /*38a0*/  @!P0 BRA `(.L_x_71) ;  /* 0x0000000000288947 */ /* 0x010fea0003800000 */
        /* <DEDUP_REMOVED lines=10> */
.L_x_71:
[----:B------:R-:W-:Y:S01]  /*3950*/  ISETP.NE.AND P0, PT, R16, 0x1, PT ;  /* 0x000000011000780c */ /* 0x000fe20003f05270 */
[----:B------:R-:W-:Y:S01]  /*3960*/  IMAD.MOV R13, RZ, RZ, -R13 ;  /* 0x000000ffff0d7224 */ /* 0x000fe200078e0a0d */
[----:B01----:R-:W-:Y:S01]  /*3970*/  SHF.R.U64 R0, R4, R21, R5 ;  /* 0x0000001504007219 */ /* 0x003fe20000001205 */
[----:B------:R-:W-:Y:S01]  /*3980*/  VIADD R5, R20, 0xffffffff ;  /* 0xffffffff14057836 */ /* 0x000fe20000000000 */
[----:B------:R-:W-:-:S03]  /*3990*/  LOP3.LUT R43, R10, R43, RZ, 0xc0, !PT ;  /* 0x0000002b0a2b7212 */ /* 0x000fc600078ec0ff */
[----:B------:R-:W-:Y:S01]  /*39a0*/  IMAD.MOV R3, RZ, RZ, -R0 ;  /* 0x000000ffff037224 */ /* 0x000fe200078e0a00 */
[----:B------:R-:W-:Y:S01]  /*39b0*/  LOP3.LUT R5, R12, R5, RZ, 0xc0, !PT ;  /* 0x000000050c057212 */ /* 0x000fe200078ec0ff */
[----:B------:R-:W-:Y:S02]  /*39c0*/  IMAD R43, R28, R0, R43 ;  /* 0x000000001c2b7224 */ /* 0x000fe400078e022b */
[----:B--2---:R-:W-:Y:S02]  /*39d0*/  IMAD R0, R3, R25, R14 ;  /* 0x0000001903007224 */ /* 0x004fe400078e020e */
[----:B---3--:R-:W-:Y:S02]  /*39e0*/  @P0 IMAD R26, R15, R13, R24 ;  /* 0x0000000d0f1a0224 */ /* 0x008fe400078e0218 */
[----:B------:R-:W-:Y:S02]  /*39f0*/  IMAD R4, R0, R20, R5 ;  /* 0x0000001400047224 */ /* 0x000fe400078e0205 */
[----:B------:R-:W-:-:S02]  /*3a00*/  IMAD R43, R43, R27, R26 ;  /* 0x0000001b2b2b7224 */ /* 0x000fc400078e021a */
[----:B------:R-:W-:-:S03]  /*3a10*/  IMAD.MOV.U32 R3, RZ, RZ, 0x1 ;  /* 0x00000001ff037424 */ /* 0x000fc600078e00ff */
[----:B------:R-:W-:Y:S02]  /*3a20*/  SEL R44, R4, R43, !P0 ;  /* 0x0000002b042c7207 */ /* 0x000fe40004000000 */
[----:B------:R-:W-:Y:S02]  /*3a30*/  PRMT R0, R3, 0x7610, R0 ;  /* 0x0000761003007816 */ /* 0x000fe40000000000 */
[----:B------:R-:W-:-:S07]  /*3a40*/  SEL R43, R43, R4, !P0 ;  /* 0x000000042b2b7207 */ /* 0x000fce0004000000 */
.L_x_69:
[----:B------:R-:W-:-:S13]  /*3a50*/  LOP3.LUT P0, RZ, R0, 0xff, RZ, 0xc0, !PT ;  /* 0x000000ff00ff7812 */ /* 0x000fda000780c0ff */
[----:B------:R-:W-:Y:S05]  /*3a60*/  @P0 BRA `(.L_x_72) ;  /* 0xffffffd400fc0947 */ /* 0x000fea000383ffff */
[----:B------:R-:W-:Y:S05]  /*3a70*/  EXIT ;  /* 0x000000000000794d */ /* 0x000fea0003800000 */
.L_x_7:
[----:B0-----:R-:W-:Y:S01]  /*3a80*/  ULDC.64 UR4, c[0x0][0x650] ;  /* 0x0001940000047ab9 */ /* 0x001fe20000000a00 */
        /* <DEDUP_REMOVED lines=25> */
.L_x_74:
[----:B------:R-:W0:Y:S01]  /*3c20*/  LDC.64 R28, c[0x0][0x640] ;  /* 0x00019000ff1c7b82 */ /* 0x000e220000000a00 */
[-CC-:B------:R-:W-:Y:S01]  /*3c30*/  SHF.R.U64 R23, R12, R6.reuse, R13.reuse ;  /* 0x000000060c177219 */ /* 0x180fe2000000120d */
[----:B------:R-:W-:Y:S01]  /*3c40*/  IMAD.MOV.U32 R8, RZ, RZ, R2 ;  /* 0x000000ffff087224 */ /* 0x000fe200078e0002 */
[----:B------:R-:W-:Y:S01]  /*3c50*/  SHF.R.U32.HI R6, RZ, R6, R13 ;  /* 0x00000006ff067219 */ /* 0x000fe2000001160d */
[----:B------:R-:W-:Y:S01]  /*3c60*/  IMAD.MOV.U32 R30, RZ, RZ, 0x1 ;  /* 0x00000001ff1e7424 */ /* 0x000fe200078e00ff */
[----:B------:R-:W-:-:S03]  /*3c70*/  IADD3 R11, P0, RZ, -R23, RZ ;  /* 0x80000017ff0b7210 */ /* 0x000fc60007f1e0ff */
        /* <DEDUP_REMOVED lines=10> */
[----:B------:R-:W-:Y:S02]  /*3d20*/  ISETP.NE.AND.EX P0, PT, R29, RZ, PT, P0 ;  /* 0x000000ff1d00720c */ /* 0x000fe40003f05300 */
[----:B------:R-:W0:Y:S02]  /*3d30*/  LDC R22, c[0x0][0x600] ;  /* 0x00018000ff167b82 */ /* 0x000e240000000800 */
[-CC-:B-1----:R-:W-:Y:S01]  /*3d40*/  SHF.R.U64 R14, R8, R10.reuse, R9.reuse ;  /* 0x0000000a080e7219 */ /* 0x182fe20000001209 */
[----:B------:R-:W-:Y:S01]  /*3d50*/  IMAD.MOV.U32 R8, RZ, RZ, -0x1 ;  /* 0xffffffffff087424 */ /* 0x000fe200078e00ff */
[----:B------:R-:W-:-:S04]  /*3d60*/  SHF.R.U32.HI R9, RZ, R10, R9 ;  /* 0x0000000aff097219 */ /* 0x000fc80000011609 */
[----:B------:R-:W1:Y:S01]  /*3d70*/  LDC R24, c[0x0][0x648] ;  /* 0x00019200ff187b82 */ /* 0x000e620000000800 */
[-CC-:B--2---:R-:W-:Y:S02]  /*3d80*/  SHF.R.U64 R21, R14, R12.reuse, R9.reuse ;  /* 0x0000000c0e157219 */ /* 0x184fe40000001209 */
[----:B------:R-:W-:-:S05]  /*3d90*/  SHF.R.U32.HI R6, RZ, R12, R9 ;  /* 0x0000000cff067219 */ /* 0x000fca0000011609 */
[----:B------:R-:W2:Y:S01]  /*3da0*/  LDC R26, c[0x0][0x638] ;  /* 0x00018e00ff1a7b82 */ /* 0x000ea20000000800 */
[-C--:B---3--:R-:W-:Y:S02]  /*3db0*/  SHF.L.U32 R8, R8, R27.reuse, RZ ;  /* 0x0000001b08087219 */ /* 0x088fe400000006ff */
[-CC-:B------:R-:W-:Y:S02]  /*3dc0*/  SHF.R.U64 R25, R21, R27.reuse, R6.reuse ;  /* 0x0000001b15197219 */ /* 0x180fe40000001206 */
[----:B------:R-:W-:Y:S02]  /*3dd0*/  LOP3.LUT R32, RZ, R8, RZ, 0x33, !PT ;  /* 0x00000008ff207212 */ /* 0x000fe400078e33ff */
[----:B------:R-:W-:Y:S01]  /*3de0*/  SHF.R.U32.HI R9, RZ, R27, R6 ;  /* 0x0000001bff097219 */ /* 0x000fe20000011606 */
[----:B------:R-:W3:Y:S01]  /*3df0*/  LDC R31, c[0x0][0x610] ;  /* 0x00018400ff1f7b82 */ /* 0x000ee20000000800 */
[----:B------:R-:W-:Y:S01]  /*3e00*/  IMAD.MOV.U32 R8, RZ, RZ, R25 ;  /* 0x000000ffff087224 */ /* 0x000fe200078e0019 */
[----:B------:R-:W-:Y:S06]  /*3e10*/  @!P0 BRA `(.L_x_75) ;  /* 0x0000000000288947 */ /* 0x000fec0003800000 */
        /* <DEDUP_REMOVED lines=10> */
.L_x_75:
[----:B------:R-:W-:Y:S02]  /*3ec0*/  ISETP.NE.AND P0, PT, R16, 0x1, PT ;  /* 0x000000011000780c */ /* 0x000fe40003f05270 */
[----:B-1----:R-:W-:Y:S01]  /*3ed0*/  SHF.R.U64 R6, R8, R24, R9 ;  /* 0x0000001808067219 */ /* 0x002fe20000001209 */
[----:B0-----:R-:W-:Y:S01]  /*3ee0*/  VIADD R9, R22, 0xffffffff ;  /* 0xffffffff16097836 */ /* 0x001fe20000000000 */
[----:B------:R-:W-:Y:S02]  /*3ef0*/  SHF.L.U32 R30, R30, R27, RZ ;  /* 0x0000001b1e1e7219 */ /* 0x000fe400000006ff */
[----:B------:R-:W-:Y:S01]  /*3f00*/  LOP3.LUT R5, R21, R32, RZ, 0xc0, !PT ;  /* 0x0000002015057212 */ /* 0x000fe200078ec0ff */
[----:B------:R-:W-:-:S04]  /*3f10*/  IMAD.MOV R8, RZ, RZ, -R6 ;  /* 0x000000ffff087224 */ /* 0x000fc800078e0a06 */
[----:B------:R-:W-:Y:S01]  /*3f20*/  IMAD R6, R30, R6, R5 ;  /* 0x000000061e067224 */ /* 0x000fe200078e0205 */
[----:B------:R-:W-:Y:S01]  /*3f30*/  LOP3.LUT R5, R14, R9, RZ, 0xc0, !PT ;  /* 0x000000090e057212 */ /* 0x000fe200078ec0ff */
[----:B------:R-:W-:Y:S02]  /*3f40*/  @P0 IMAD R3, R7, R20, R4 ;  /* 0x0000001407030224 */ /* 0x000fe400078e0204 */
[----:B--2---:R-:W-:Y:S02]  /*3f50*/  IMAD R4, R8, R26, R25 ;  /* 0x0000001a08047224 */ /* 0x004fe400078e0219 */
[----:B---3--:R-:W-:Y:S02]  /*3f60*/  IMAD R3, R6, R31, R3 ;  /* 0x0000001f06037224 */ /* 0x008fe400078e0203 */
[----:B------:R-:W-:Y:S02]  /*3f70*/  IMAD R4, R4, R22, R5 ;  /* 0x0000001604047224 */ /* 0x000fe400078e0205 */
[----:B------:R-:W-:-:S02]  /*3f80*/  IMAD.MOV.U32 R8, RZ, RZ, 0x1 ;  /* 0x00000001ff087424 */ /* 0x000fc400078e00ff */
[----:B------:R-:W-:Y:S01]  /*3f90*/  IMAD.MOV.U32 R6, RZ, RZ, R23 ;  /* 0x000000ffff067224 */ /* 0x000fe200078e0017 */
[----:B------:R-:W-:Y:S02]  /*3fa0*/  SEL R21, R4, R3, !P0 ;  /* 0x0000000304157207 */ /* 0x000fe40004000000 */
[----:B------:R-:W-:-:S07]  /*3fb0*/  SEL R22, R3, R4, !P0 ;  /* 0x0000000403167207 */ /* 0x000fce0004000000 */
.L_x_73:
[----:B------:R-:W-:-:S08]  /*3fc0*/  NOP ;  /* 0x0000000000007918 */ /* 0x000fd00000000000 */
[----:B------:R-:W0:-:S00]  /*3fd0*/  USETMAXREG.DEALLOC.CTAPOOL 0x28 ;  /* 0x00000028000079c8 */ /* 0x000e0000080e0500 */
[----:B0-----:R-:W-:-:S13]  /*3fe0*/  ISETP.NE.AND P0, PT, R0, RZ, PT ;  /* 0x000000ff0000720c */ /* 0x001fda0003f05270 */
[----:B------:R-:W-:Y:S05]  /*3ff0*/  @P0 EXIT ;  /* 0x000000000000094d */ /* 0x000fea0003800000 */
[----:B------:R-:W-:Y:S01]  /*4000*/  LOP3.LUT P0, RZ, R8, 0xff, RZ, 0xc0, !PT ;  /* 0x000000ff08ff7812 */ /* 0x000fe2000780c0ff */
[----:B------:R-:W-:Y:S02]  /*4010*/  IMAD.MOV.U32 R0, RZ, RZ, 0x1 ;  /* 0x00000001ff007424 */ /* 0x000fe400078e00ff */
[----:B------:R-:W-:-:S10]  /*4020*/  IMAD.MOV.U32 R8, RZ, RZ, RZ ;  /* 0x000000ffff087224 */ /* 0x000fd400078e00ff */
[----:B------:R-:W-:Y:S05]  /*4030*/  @!P0 BRA `(.L_x_76) ;  /* 0x0000000c004c8947 */ /* 0x000fea0003800000 */
[----:B------:R-:W0:Y:S01]  /*4040*/  LDC R0, c[0x0][0x28c] ;  /* 0x0000a300ff007b82 */ /* 0x000e220000000800 */
[----:B------:R-:W1:Y:S01]  /*4050*/  S2R R12, SR_CgaCtaId ;  /* 0x00000000000c7919 */ /* 0x000e620000008800 */
[----:B------:R-:W-:Y:S01]  /*4060*/  ULDC UR5, c[0x0][0x658] ;  /* 0x0001960000057ab9 */ /* 0x000fe20000000800 */
[----:B------:R-:W-:Y:S01]  /*4070*/  UMOV UR7, 0xffffffff ;  /* 0xffffffff00077882 */ /* 0x000fe20000000000 */
[----:B------:R-:W-:Y:S01]  /*4080*/  ULDC UR6, c[0x0][0xc] ;  /* 0x0000030000067ab9 */ /* 0x000fe20000000800 */
[----:B------:R-:W-:Y:S01]  /*4090*/  USHF.L.U32 UR8, UR7, UR5, URZ ;  /* 0x0000000507087299 */ /* 0x000fe2000800063f */
[----:B------:R-:W-:Y:S01]  /*40a0*/  BSSY B0, `(.L_x_76) ;  /* 0x00000cc000007945 */ /* 0x000fe20003800000 */
[----:B------:R-:W-:Y:S01]  /*40b0*/  UMOV UR9, 0x1 ;  /* 0x0000000100097882 */ /* 0x000fe20000000000 */
[----:B------:R-:W-:Y:S01]  /*40c0*/  ULDC UR7, c[0x0][0x10] ;  /* 0x0000040000077ab9 */ /* 0x000fe20000000800 */
[----:B------:R-:W-:Y:S01]  /*40d0*/  USHF.L.U32 UR18, UR9, UR5, URZ ;  /* 0x0000000509127299 */ /* 0x000fe2000800063f */
[----:B------:R-:W-:Y:S01]  /*40e0*/  IMAD.MOV.U32 R10, RZ, RZ, 0x1 ;  /* 0x00000001ff0a7424 */ /* 0x000fe200078e00ff */
[----:B------:R-:W-:Y:S01]  /*40f0*/  UIMAD.WIDE.U32 UR6, UR6, UR7, URZ ;  /* 0x00000007060672a5 */ /* 0x000fe2000f8e003f */
[----:B------:R-:W-:Y:S01]  /*4100*/  LOP3.LUT R9, R19, 0x2, RZ, 0xfc, !PT ;  /* 0x0000000213097812 */ /* 0x000fe200078efcff */
[----:B------:R-:W-:Y:S01]  /*4110*/  ULDC UR5, c[0x0][0x14] ;  /* 0x0000050000057ab9 */ /* 0x000fe20000000800 */
[----:B------:R-:W-:Y:S01]  /*4120*/  IMAD.MOV.U32 R8, RZ, RZ, RZ ;  /* 0x000000ffff087224 */ /* 0x000fe200078e00ff */
[----:B------:R-:W-:-:S02]  /*4130*/  UIMAD.WIDE.U32 UR22, UR6, UR5, URZ ;  /* 0x00000005061672a5 */ /* 0x000fc4000f8e003f */
[----:B------:R-:W-:Y:S01]  /*4140*/  UIMAD UR13, UR7, UR5, URZ ;  /* 0x00000005070d72a4 */ /* 0x000fe2000f8e023f */
[----:B------:R-:W-:Y:S01]  /*4150*/  ULDC UR4, c[0x0][0x600] ;  /* 0x0001800000047ab9 */ /* 0x000fe20000000800 */
[----:B------:R-:W-:Y:S02]  /*4160*/  ULOP3.LUT UR17, URZ, UR8, URZ, 0x33, !UPT ;  /* 0x000000083f117292 */ /* 0x000fe4000f8e333f */
[----:B------:R-:W-:Y:S01]  /*4170*/  UIADD3 UR4, UR4, -0x1, URZ ;  /* 0xffffffff04047890 */ /* 0x000fe2000fffe03f */
[----:B0-----:R-:W-:Y:S01]  /*4180*/  VIADD R0, R0, 0x7f ;  /* 0x0000007f00007836 */ /* 0x001fe20000000000 */
[----:B------:R-:W-:Y:S01]  /*4190*/  UIADD3 UR13, UR23, UR13, URZ ;  /* 0x0000000d170d7290 */ /* 0x000fe2000fffe03f */
[----:B------:R-:W-:-:S03]  /*41a0*/  ULDC.64 UR24, c[0x0][0x198] ;  /* 0x0000660000187ab9 */ /* 0x000fc60000000a00 */
[----:B------:R-:W-:-:S04]  /*41b0*/  SHF.R.S32.HI R3, RZ, 0x1f, R0 ;  /* 0x0000001fff037819 */ /* 0x000fc80000011400 */
[----:B------:R-:W-:Y:S01]  /*41c0*/  LEA.HI R11, R3, R0, RZ, 0x7 ;  /* 0x00000000030b7211 */ /* 0x000fe200078f38ff */
[C---:B-1----:R-:W-:Y:S02]  /*41d0*/  IMAD.SHL.U32 R3, R12.reuse, 0x400, RZ ;  /* 0x000004000c037824 */ /* 0x042fe400078e00ff */
[----:B------:R-:W-:Y:S01]  /*41e0*/  IMAD.SHL.U32 R12, R12, 0x8, RZ ;  /* 0x000000080c0c7824 */ /* 0x000fe200078e00ff */
[----:B------:R-:W-:Y:S01]  /*41f0*/  SHF.R.S32.HI R11, RZ, 0x7, R11 ;  /* 0x00000007ff0b7819 */ /* 0x000fe2000001140b */
[----:B------:R-:W-:Y:S01]  /*4200*/  IMAD.MOV.U32 R0, RZ, RZ, 0x1 ;  /* 0x00000001ff007424 */ /* 0x000fe200078e00ff */
[----:B------:R-:W-:Y:S02]  /*4210*/  LOP3.LUT R3, R3, 0x400, RZ, 0xc0, !PT ;  /* 0x0000040003037812 */ /* 0x000fe400078ec0ff */
[----:B------:R-:W-:Y:S01]  /*4220*/  LOP3.LUT R12, R12, 0x8, RZ, 0xc0, !PT ;  /* 0x000000080c0c7812 */ /* 0x000fe200078ec0ff */
[----:B------:R-:W-:Y:S01]  /*4230*/  VIADD R20, R11, 0x1 ;  /* 0x000000010b147836 */ /* 0x000fe20000000000 */
[----:B------:R-:W-:-:S07]  /*4240*/  LOP3.LUT R13, R3, 0x30180, RZ, 0xfc, !PT ;  /* 0x00030180030d7812 */ /* 0x000fce00078efcff */
.L_x_87:
[----:B------:R-:W-:-:S03]  /*4250*/  UMOV UR5, 0xffffffff ;  /* 0xffffffff00057882 */ /* 0x000fc60000000000 */
[----:B------:R-:W-:Y:S05]  /*4260*/  BRA.DIV UR5, `(.L_x_77) ;  /* 0x0000000e05f07947 */ /* 0x000fea000b800000 */
[----:B------:R-:W-:-:S13]  /*4270*/  ELECT P6, URZ, PT ;  /* 0x00000000003f782f */ /* 0x000fda00038c0000 */
.L_x_100:
[----:B------:R-:W0:Y:S01]  /*4280*/  LDC R3, c[0x0][0x28c] ;  /* 0x0000a300ff037b82 */ /* 0x000e220000000800 */
[----:B------:R-:W-:Y:S01]  /*4290*/  BSSY B1, `(.L_x_78) ;  /* 0x0000038000017945 */ /* 0x000fe20003800000 */
[----:B0-----:R-:W-:-:S13]  /*42a0*/  ISETP.LT.OR P6, PT, R3, 0x1, !P6 ;  /* 0x000000010300780c */ /* 0x001fda00077c1670 */
[----:B------:R-:W-:Y:S05]  /*42b0*/  @P6 BRA `(.L_x_79) ;  /* 0x0000000000d46947 */ /* 0x000fea0003800000 */
[----:B------:R-:W-:Y:S02]  /*42c0*/  IMAD R21, R21, 0x10, R12 ;  /* 0x0000001015157824 */ /* 0x000fe400078e020c */
[----:B------:R-:W-:Y:S02]  /*42d0*/  IMAD.SHL.U32 R22, R22, 0x100, RZ ;  /* 0x0000010016167824 */ /* 0x000fe400078e00ff */
[----:B------:R-:W-:Y:S02]  /*42e0*/  IMAD.MOV.U32 R23, RZ, RZ, RZ ;  /* 0x000000ffff177224 */ /* 0x000fe400078e00ff */
[----:B------:R-:W-:Y:S02]  /*42f0*/  IMAD.MOV.U32 R3, RZ, RZ, R20 ;  /* 0x000000ffff037224 */ /* 0x000fe400078e0014 */
[----:B------:R-:W-:Y:S02]  /*4300*/  IMAD.MOV.U32 R4, RZ, RZ, R0 ;  /* 0x000000ffff047224 */ /* 0x000fe400078e0000 */
[----:B------:R-:W-:-:S07]  /*4310*/  IMAD.MOV.U32 R14, RZ, RZ, R8 ;  /* 0x000000ffff0e7224 */ /* 0x000fce00078e0008 */
.L_x_82:
[----:B------:R-:W0:Y:S01]  /*4320*/  S2R R24, SR_CgaCtaId ;  /* 0x0000000000187919 */ /* 0x000e220000008800 */
[----:B------:R-:W-:Y:S02]  /*4330*/  MOV R5, 0x400 ;  /* 0x0000040000057802 */ /* 0x000fe40000000f00 */
[----:B------:R-:W-:-:S13]  /*4340*/  LOP3.LUT P1, RZ, R18, 0x7f, RZ, 0xc0, !PT ;  /* 0x0000007f12ff7812 */ /* 0x000fda000782c0ff */
[----:B------:R-:W1:Y:S01]  /*4350*/  @!P1 LDC R7, c[0x0][0x500] ;  /* 0x00014000ff079b82 */ /* 0x000e620000000800 */
[----:B0-----:R-:W-:Y:S02]  /*4360*/  LEA R15, R24, R5, 0x18 ;  /* 0x00000005180f7211 */ /* 0x001fe400078ec0ff */
[----:B------:R-:W-:-:S03]  /*4370*/  SHF.L.U32 R5, R4, 0x1f, RZ ;  /* 0x0000001f04057819 */ /* 0x000fc600000006ff */
[----:B------:R-:W-:-:S04]  /*4380*/  IMAD R24, R14, 0x8, R15 ;  /* 0x000000080e187824 */ /* 0x000fc800078e020f */
[----:B------:R-:W0:Y:S02]  /*4390*/  SYNCS.PHASECHK.TRANS64.TRYWAIT P0, [R24+URZ+0x30], R5 ;  /* 0x00003005180075a7 */ /* 0x000e24000800017f */
[----:B01----:R-:W-:Y:S05]  /*43a0*/  @!P0 BRA `(.L_x_80) ;  /* 0x0000000c00c08947 */ /* 0x003fea0003800000 */
.L_x_101:
[----:B0-----:R-:W-:Y:S01]  /*43b0*/  PRMT R5, R9, 0x9910, RZ ;  /* 0x0000991009057816 */ /* 0x001fe200000000ff */
[----:B------:R0:W-:Y:S03]  /*43c0*/  @!P1 SYNCS.ARRIVE.TRANS64 RZ, [R24+URZ], R7 ;  /* 0x0000000718ff99a7 */ /* 0x0001e6000800003f */
[----:B------:R-:W-:-:S13]  /*43d0*/  ISETP.NE.AND P0, PT, R5, 0x2, PT ;  /* 0x000000020500780c */ /* 0x000fda0003f05270 */
[----:B0-----:R-:W-:Y:S05]  /*43e0*/  @P0 BRA `(.L_x_81) ;  /* 0x0000000000040947 */ /* 0x001fea0003800000 */
[----:B------:R-:W-:Y:S01]  /*43f0*/  BPT.TRAP 0x1 ;  /* 0x000000040000795c */ /* 0x000fe20000300000 */
.L_x_81:
[----:B------:R-:W-:Y:S01]  /*4400*/  R2UR UR19, R15 ;  /* 0x000000000f1372ca */ /* 0x000fe200000e0000 */
[----:B------:R-:W-:Y:S01]  /*4410*/  IMAD R15, R14, 0x8000, R15 ;  /* 0x000080000e0f7824 */ /* 0x000fe200078e020f */
[----:B------:R-:W-:Y:S01]  /*4420*/  R2UR UR9, R24 ;  /* 0x00000000180972ca */ /* 0x000fe200000e0000 */
[----:B------:R-:W-:Y:S01]  /*4430*/  IMAD R5, R14, 0x800, R13 ;  /* 0x000008000e057824 */ /* 0x000fe200078e020d */
[----:B------:R-:W-:Y:S01]  /*4440*/  UIADD3 UR6, UP0, UR24, 0xf0, URZ ;  /* 0x000000f018067890 */ /* 0x000fe2000ff1e03f */
[----:B------:R-:W-:Y:S01]  /*4450*/  VIADD R3, R3, 0xffffffff ;  /* 0xffffffff03037836 */ /* 0x000fe20000000000 */
[----:B------:R-:W-:Y:S01]  /*4460*/  R2UR UR5, R15 ;  /* 0x000000000f0572ca */ /* 0x000fe200000e0000 */
[----:B------:R-:W-:Y:S01]  /*4470*/  UIADD3 UR26, UP1, UR24, 0x1f0, URZ ;  /* 0x000001f0181a7890 */ /* 0x000fe2000ff3e03f */
[----:B------:R-:W-:Y:S01]  /*4480*/  R2UR UR8, R5 ;  /* 0x00000000050872ca */ /* 0x000fe200000e0000 */
[----:B------:R-:W-:Y:S01]  /*4490*/  UIADD3.X UR7, URZ, UR25, URZ, UP0, !UPT ;  /* 0x000000193f077290 */ /* 0x000fe200087fe43f */
[----:B------:R-:W-:Y:S01]  /*44a0*/  R2UR UR11, R22 ;  /* 0x00000000160b72ca */ /* 0x000fe200000e0000 */
[----:B------:R-:W-:Y:S01]  /*44b0*/  VIADD R14, R14, 0x1 ;  /* 0x000000010e0e7836 */ /* 0x000fe20000000000 */
[----:B------:R-:W-:Y:S01]  /*44c0*/  R2UR UR10, R23 ;  /* 0x00000000170a72ca */ /* 0x000fe200000e0000 */
[----:B------:R-:W-:Y:S01]  /*44d0*/  UIADD3.X UR27, URZ, UR25, URZ, UP1, !UPT ;  /* 0x000000193f1b7290 */ /* 0x000fe20008ffe43f */
[----:B------:R-:W-:Y:S01]  /*44e0*/  R2UR UR12, R6 ;  /* 0x00000000060c72ca */ /* 0x000fe200000e0000 */
[----:B------:R-:W-:Y:S01]  /*44f0*/  UMOV UR14, 0x0 ;  /* 0x00000000000e7882 */ /* 0x000fe20000000000 */
[----:B------:R-:W-:Y:S01]  /*4500*/  R2UR UR20, R21 ;  /* 0x00000000151472ca */ /* 0x000fe200000e0000 */
[----:B------:R-:W-:Y:S01]  /*4510*/  UMOV UR15, 0x10000000 ;  /* 0x10000000000f7882 */ /* 0x000fe20000000000 */
[----:B------:R-:W-:Y:S01]  /*4520*/  ISETP.GT.AND P1, PT, R3, 0x1, PT ;  /* 0x000000010300780c */ /* 0x000fe20003f24270 */
[----:B------:R-:W-:Y:S01]  /*4530*/  UIADD3 UR16, UR5, 0x180, URZ ;  /* 0x0000018005107890 */ /* 0x000fe2000fffe03f */
[----:B------:R-:W-:Y:S01]  /*4540*/  ISETP.NE.AND P0, PT, R14, 0x6, PT ;  /* 0x000000060e00780c */ /* 0x000fe20003f05270 */
[----:B------:R-:W-:Y:S01]  /*4550*/  UIADD3 UR5, UR19, UR8, URZ ;  /* 0x0000000813057290 */ /* 0x000fe2000fffe03f */
[----:B------:R-:W-:Y:S01]  /*4560*/  VIADD R23, R23, 0x80 ;  /* 0x0000008017177836 */ /* 0x000fe20000000000 */
[----:B------:R-:W-:Y:S01]  /*4570*/  UMOV UR21, 0x30000 ;  /* 0x0003000000157882 */ /* 0x000fe20000000000 */
[----:B------:R-:W-:-:S02]  /*4580*/  SEL R5, RZ, 0x1, P0 ;  /* 0x00000001ff057807 */ /* 0x000fc40000000000 */
[----:B------:R-:W-:Y:S01]  /*4590*/  UMOV UR8, UR16 ;  /* 0x0000001000087c82 */ /* 0x000fe20008000000 */
[----:B------:R-:W-:Y:S01]  /*45a0*/  SEL R14, R14, RZ, P0 ;  /* 0x000000ff0e0e7207 */ /* 0x000fe20000000000 */
[----:B------:R0:W-:Y:S01]  /*45b0*/  UTMALDG.3D [UR8], [UR6], desc[UR14] ;  /* 0x00000e08060075b4 */ /* 0x0001e20008011000 */
[----:B------:R-:W-:Y:S01]  /*45c0*/  LOP3.LUT R4, R4, R5, RZ, 0x3c, !PT ;  /* 0x0000000504047212 */ /* 0x000fe200078e3cff */
[----:B0-----:R-:W-:Y:S01]  /*45d0*/  UMOV UR11, UR20 ;  /* 0x00000014000b7c82 */ /* 0x001fe20008000000 */
[----:B------:R-:W-:Y:S02]  /*45e0*/  UMOV UR8, UR5 ;  /* 0x0000000500087c82 */ /* 0x000fe40008000000 */
[----:B------:R0:W-:Y:S02]  /*45f0*/  UTMALDG.3D.MULTICAST [UR8], [UR26], UR21, desc[UR14] ;  /* 0x00000e081a0073b4 */ /* 0x0001e40008011815 */
[----:B0-----:R-:W-:Y:S05]  /*4600*/  @P1 BRA `(.L_x_82) ;  /* 0xfffffffc00441947 */ /* 0x001fea000383ffff */
.L_x_79:
[----:B------:R-:W-:Y:S05]  /*4610*/  BSYNC B1 ;  /* 0x0000000000017941 */ /* 0x000fea0003800000 */
.L_x_78:
[----:B------:R-:W-:Y:S01]  /*4620*/  LOP3.LUT P1, RZ, R10, 0xff, RZ, 0xc0, !PT ;  /* 0x000000ff0aff7812 */ /* 0x000fe2000782c0ff */
[C---:B------:R-:W-:Y:S01]  /*4630*/  IMAD.IADD R8, R11.reuse, 0x1, R8 ;  /* 0x000000010b087824 */ /* 0x040fe200078e0208 */
[----:B------:R-:W-:Y:S01]  /*4640*/  ULDC.64 UR6, c[0x0][0x650] ;  /* 0x0001940000067ab9 */ /* 0x000fe20000000a00 */
[C---:B------:R-:W-:Y:S01]  /*4650*/  ISETP.GE.U32.AND P2, PT, R11.reuse, 0x6, PT ;  /* 0x000000060b00780c */ /* 0x040fe20003f46070 */
[----:B------:R-:W-:Y:S01]  /*4660*/  BSSY B1, `(.L_x_83) ;  /* 0x000006d000017945 */ /* 0x000fe20003800000 */
[----:B------:R-:W-:Y:S01]  /*4670*/  IMAD.MOV.U32 R22, RZ, RZ, -0x1 ;  /* 0xffffffffff167424 */ /* 0x000fe200078e00ff */
[----:B------:R-:W-:Y:S01]  /*4680*/  ISETP.GT.U32.AND P0, PT, R8, 0x5, PT ;  /* 0x000000050800780c */ /* 0x000fe20003f04070 */
[----:B------:R-:W-:Y:S01]  /*4690*/  IMAD.MOV.U32 R21, RZ, RZ, -0x1 ;  /* 0xffffffffff157424 */ /* 0x000fe200078e00ff */
[----:B------:R-:W-:Y:S01]  /*46a0*/  PRMT R10, RZ, 0x7610, R10 ;  /* 0x00007610ff0a7816 */ /* 0x000fe2000000000a */
[----:B------:R-:W-:Y:S01]  /*46b0*/  IMAD.MOV.U32 R6, RZ, RZ, -0x1 ;  /* 0xffffffffff067424 */ /* 0x000fe200078e00ff */
[----:B------:R-:W-:-:S03]  /*46c0*/  ISETP.LT.U32.AND P0, PT, R11, 0x6, P0 ;  /* 0x000000060b00780c */ /* 0x000fc60000701070 */
[----:B------:R-:W0:Y:S01]  /*46d0*/  @P1 S2R R4, SR_CgaCtaId ;  /* 0x0000000000041919 */ /* 0x000e220000008800 */
[----:B------:R-:W-:-:S04]  /*46e0*/  @P1 MOV R3, 0x400 ;  /* 0x0000040000031802 */ /* 0x000fc80000000f00 */
[----:B0-----:R-:W-:Y:S01]  /*46f0*/  @P1 LEA R3, R4, R3, 0x18 ;  /* 0x0000000304031211 */ /* 0x001fe200078ec0ff */
[----:B------:R-:W-:-:S03]  /*4700*/  IMAD.WIDE.U32 R4, R8, -0x55555555, RZ ;  /* 0xaaaaaaab08047825 */ /* 0x000fc600078e00ff */
[----:B------:R0:W-:Y:S01]  /*4710*/  @P1 SYNCS.ARRIVE.TRANS64.A1T0 RZ, [R3+URZ+0x78], RZ ;  /* 0x000078ff03ff19a7 */ /* 0x0001e2000810003f */
[----:B------:R-:W-:Y:S02]  /*4720*/  IADD3 R2, P1, R2, UR22, RZ ;  /* 0x0000001602027c10 */ /* 0x000fe4000ff3e0ff */
[----:B------:R-:W-:Y:S02]  /*4730*/  SHF.R.U32.HI R5, RZ, 0x2, R5 ;  /* 0x00000002ff057819 */ /* 0x000fe40000011605 */
[----:B------:R-:W-:Y:S02]  /*4740*/  IADD3.X R17, R17, UR13, RZ, P1, !PT ;  /* 0x0000000d11117c10 */ /* 0x000fe40008ffe4ff */
[----:B0-----:R-:W-:Y:S01]  /*4750*/  SEL R3, RZ, 0x1, !P0 ;  /* 0x00000001ff037807 */ /* 0x001fe20004000000 */
[----:B------:R-:W-:Y:S01]  /*4760*/  IMAD R8, R5, -0x6, R8 ;  /* 0xfffffffa05087824 */ /* 0x000fe200078e0208 */
[----:B------:R-:W-:Y:S02]  /*4770*/  ISETP.GE.U32.AND P0, PT, R2, UR6, PT ;  /* 0x0000000602007c0c */ /* 0x000fe4000bf06070 */
[----:B------:R-:W-:-:S02]  /*4780*/  LOP3.LUT R0, R0, R3, RZ, 0x3c, !PT ;  /* 0x0000000300007212 */ /* 0x000fc400078e3cff */
[----:B------:R-:W-:Y:S02]  /*4790*/  ISETP.GE.U32.AND.EX P0, PT, R17, UR7, PT, P0 ;  /* 0x0000000711007c0c */ /* 0x000fe4000bf06100 */
[----:B------:R-:W-:Y:S02]  /*47a0*/  @P2 LOP3.LUT R0, R0, 0x1, R5, 0x78, !PT ;  /* 0x0000000100002812 */ /* 0x000fe400078e7805 */
[----:B------:R-:W-:-:S09]  /*47b0*/  PRMT R3, RZ, 0x7610, R3 ;  /* 0x00007610ff037816 */ /* 0x000fd20000000003 */
[----:B------:R-:W-:Y:S05]  /*47c0*/  @P0 BRA `(.L_x_84) ;  /* 0x0000000400580947 */ /* 0x000fea0003800000 */
[----:B------:R-:W0:Y:S01]  /*47d0*/  S2R R21, SR_CTAID.X ;  /* 0x0000000000157919 */ /* 0x000e220000002500 */
[----:B------:R-:W-:Y:S01]  /*47e0*/  ULDC.64 UR6, c[0x0][0x628] ;  /* 0x00018a0000067ab9 */ /* 0x000fe20000000a00 */
[----:B------:R-:W-:Y:S01]  /*47f0*/  ULDC UR8, c[0x0][0x630] ;  /* 0x00018c0000087ab9 */ /* 0x000fe20000000800 */
[----:B------:R-:W-:Y:S01]  /*4800*/  ISETP.NE.U32.AND P0, PT, RZ, UR6, PT ;  /* 0x00000006ff007c0c */ /* 0x000fe2000bf05070 */
[----:B------:R-:W1:Y:S01]  /*4810*/  S2R R15, SR_CTAID.Y ;  /* 0x00000000000f7919 */ /* 0x000e620000002600 */
[----:B------:R-:W-:Y:S01]  /*4820*/  ULDC UR9, c[0x0][0x150] ;  /* 0x0000540000097ab9 */ /* 0x000fe20000000800 */
[----:B------:R-:W-:Y:S01]  /*4830*/  IMAD.MOV.U32 R4, RZ, RZ, R2 ;  /* 0x000000ffff047224 */ /* 0x000fe200078e0002 */
[----:B------:R-:W-:Y:S01]  /*4840*/  ISETP.NE.AND.EX P0, PT, RZ, UR7, PT, P0 ;  /* 0x00000007ff007c0c */ /* 0x000fe2000bf05300 */
[----:B------:R-:W-:Y:S01]  /*4850*/  IMAD.MOV.U32 R5, RZ, RZ, R17 ;  /* 0x000000ffff057224 */ /* 0x000fe200078e0011 */
[----:B0-----:R-:W-:-:S11]  /*4860*/  I2FP.F32.U32 R22, R21 ;  /* 0x0000001500167245 */ /* 0x001fd60000201000 */
[----:B------:R-:W-:Y:S05]  /*4870*/  @!P0 BRA `(.L_x_85) ;  /* 0x0000000000288947 */ /* 0x000fea0003800000 */
[----:B------:R-:W-:Y:S02]  /*4880*/  ULDC UR5, c[0x0][0x634] ;  /* 0x00018d0000057ab9 */ /* 0x000fe40000000800 */
[----:B------:R-:W-:-:S05]  /*4890*/  IADD3 R5, P0, R2, UR5, RZ ;  /* 0x0000000502057c10 */ /* 0x000fca000ff1e0ff */
[----:B------:R-:W-:-:S04]  /*48a0*/  IMAD.X R3, RZ, RZ, R17, P0 ;  /* 0x000000ffff037224 */ /* 0x000fc800000e0611 */
[----:B------:R-:W-:-:S04]  /*48b0*/  IMAD.WIDE.U32 R6, R3, UR6, RZ ;  /* 0x0000000603067c25 */ /* 0x000fc8000f8e00ff */
[----:B------:R-:W-:-:S04]  /*48c0*/  IMAD.WIDE.U32 R6, P0, R5, UR7, R6 ;  /* 0x0000000705067c25 */ /* 0x000fc8000f800006 */
[----:B------:R-:W-:-:S04]  /*48d0*/  IMAD.WIDE.U32 R4, R5, UR6, RZ ;  /* 0x0000000605047c25 */ /* 0x000fc8000f8e00ff */
[----:B------:R-:W-:Y:S01]  /*48e0*/  IMAD.MOV.U32 R4, RZ, RZ, R7 ;  /* 0x000000ffff047224 */ /* 0x000fe200078e0007 */
[----:B------:R-:W-:Y:S01]  /*48f0*/  IADD3 RZ, P1, R5, R6, RZ ;  /* 0x0000000605ff7210 */ /* 0x000fe20007f3e0ff */
[----:B------:R-:W-:-:S04]  /*4900*/  IMAD.X R5, RZ, RZ, RZ, P0 ;  /* 0x000000ffff057224 */ /* 0x000fc800000e06ff */
[----:B------:R-:W-:-:S08]  /*4910*/  IMAD.WIDE.U32.X R4, R3, UR7, R4, P1 ;  /* 0x0000000703047c25 */ /* 0x000fd000088e0404 */
.L_x_85:
[--C-:B------:R-:W-:Y:S01]  /*4920*/  SHF.R.U64 R14, R4, UR8, R5.reuse ;  /* 0x00000008040e7c19 */ /* 0x100fe20008001205 */
[----:B------:R-:W-:Y:S01]  /*4930*/  FMUL R22, R22, UR9 ;  /* 0x0000000916167c20 */ /* 0x000fe20008400000 */
[----:B------:R-:W-:Y:S01]  /*4940*/  SHF.R.U32.HI R3, RZ, UR8, R5 ;  /* 0x00000008ff037c19 */ /* 0x000fe20008011605 */
[----:B------:R-:W0:Y:S01]  /*4950*/  LDC R6, c[0x0][0x144] ;  /* 0x00005100ff067b82 */ /* 0x000e220000000800 */
[----:B------:R-:W-:Y:S01]  /*4960*/  IADD3 R4, P0, RZ, -R14, RZ ;  /* 0x8000000eff047210 */ /* 0x000fe20007f1e0ff */
[----:B------:R-:W-:Y:S01]  /*4970*/  ULDC.64 UR6, c[0x0][0x620] ;  /* 0x0001880000067ab9 */ /* 0x000fe20000000a00 */
[----:B-1----:R-:W-:Y:S01]  /*4980*/  I2FP.F32.U32 R5, R15 ;  /* 0x0000000f00057245 */ /* 0x002fe20000201000 */
[----:B------:R-:W1:Y:S01]  /*4990*/  F2I.U32.TRUNC.NTZ R22, R22 ;  /* 0x0000001600167305 */ /* 0x000e62000020f000 */
[----:B------:R-:W-:Y:S01]  /*49a0*/  ULDC UR5, c[0x0][0x154] ;  /* 0x0000550000057ab9 */ /* 0x000fe20000000800 */
[----:B------:R-:W-:Y:S01]  /*49b0*/  IMAD.X R3, RZ, RZ, ~R3, P0 ;  /* 0x000000ffff037224 */ /* 0x000fe200000e0e03 */
[----:B------:R-:W-:Y:S01]  /*49c0*/  ISETP.NE.AND P2, PT, R16, 0x1, PT ;  /* 0x000000011000780c */ /* 0x000fe20003f45270 */
[----:B------:R-:W-:Y:S01]  /*49d0*/  FMUL R23, R5, UR5 ;  /* 0x0000000505177c20 */ /* 0x000fe20008400000 */
[----:B------:R-:W2:Y:S01]  /*49e0*/  LDC R24, c[0x0][0x148] ;  /* 0x00005200ff187b82 */ /* 0x000ea20000000800 */
[----:B------:R-:W-:Y:S01]  /*49f0*/  IMAD R3, R3, UR6, RZ ;  /* 0x0000000603037c24 */ /* 0x000fe2000f8e02ff */
[----:B------:R-:W-:-:S03]  /*4a00*/  ULDC UR5, c[0x0][0x618] ;  /* 0x0001860000057ab9 */ /* 0x000fc60000000800 */
[C---:B------:R-:W-:Y:S01]  /*4a10*/  IMAD R7, R4.reuse, UR7, R3 ;  /* 0x0000000704077c24 */ /* 0x040fe2000f8e0203 */
[----:B------:R-:W3:Y:S01]  /*4a20*/  F2I.U32.TRUNC.NTZ R23, R23 ;  /* 0x0000001700177305 */ /* 0x000ee2000020f000 */
[----:B------:R-:W-:Y:S02]  /*4a30*/  IMAD.MOV.U32 R3, RZ, RZ, R17 ;  /* 0x000000ffff037224 */ /* 0x000fe400078e0011 */
[----:B-1----:R-:W-:Y:S02]  /*4a40*/  IMAD.MOV R22, RZ, RZ, -R22 ;  /* 0x000000ffff167224 */ /* 0x002fe400078e0a16 */
[----:B------:R-:W-:Y:S01]  /*4a50*/  IMAD.WIDE.U32 R4, R4, UR6, R2 ;  /* 0x0000000604047c25 */ /* 0x000fe2000f8e0002 */
[----:B------:R-:W-:Y:S02]  /*4a60*/  ULDC.64 UR6, c[0x0][0x640] ;  /* 0x0001900000067ab9 */ /* 0x000fe40000000a00 */
[----:B------:R-:W-:Y:S01]  /*4a70*/  ISETP.NE.U32.AND P0, PT, RZ, UR6, PT ;  /* 0x00000006ff007c0c */ /* 0x000fe2000bf05070 */
[----:B------:R-:W-:-:S02]  /*4a80*/  IMAD.IADD R5, R5, 0x1, R7 ;  /* 0x0000000105057824 */ /* 0x000fc400078e0207 */
[----:B0-----:R-:W-:Y:S01]  /*4a90*/  IMAD R3, R6, R22, R21 ;  /* 0x0000001606037224 */ /* 0x001fe200078e0215 */
[----:B------:R-:W-:Y:S02]  /*4aa0*/  ISETP.NE.AND.EX P0, PT, RZ, UR7, PT, P0 ;  /* 0x00000007ff007c0c */ /* 0x000fe4000bf05300 */
[----:B------:R-:W-:Y:S01]  /*4ab0*/  SHF.R.U64 R21, R4, UR5, R5 ;  /* 0x0000000504157c19 */ /* 0x000fe20008001205 */
[----:B---3--:R-:W-:Y:S01]  /*4ac0*/  IMAD.MOV R6, RZ, RZ, -R23 ;  /* 0x000000ffff067224 */ /* 0x008fe200078e0a17 */
[----:B------:R-:W-:Y:S01]  /*4ad0*/  SHF.R.U32.HI R4, RZ, UR5, R5 ;  /* 0x00000005ff047c19 */ /* 0x000fe20008011605 */
[----:B------:R-:W-:Y:S02]  /*4ae0*/  ULDC UR5, c[0x0][0x608] ;  /* 0x0001820000057ab9 */ /* 0x000fe40000000800 */
[----:B--2---:R-:W-:Y:S01]  /*4af0*/  @P2 IMAD R3, R24, R6, R15 ;  /* 0x0000000618032224 */ /* 0x004fe200078e020f */
[--C-:B------:R-:W-:Y:S02]  /*4b00*/  SHF.R.U64 R22, R21, UR5, R4.reuse ;  /* 0x0000000515167c19 */ /* 0x100fe40008001204 */
[----:B------:R-:W-:Y:S01]  /*4b10*/  SHF.R.U32.HI R5, RZ, UR5, R4 ;  /* 0x00000005ff057c19 */ /* 0x000fe20008011604 */
[----:B------:R-:W-:-:S03]  /*4b20*/  ULDC UR5, c[0x0][0x658] ;  /* 0x0001960000057ab9 */ /* 0x000fc60000000800 */
[--C-:B------:R-:W-:Y:S02]  /*4b30*/  SHF.R.U64 R15, R22, UR5, R5.reuse ;  /* 0x00000005160f7c19 */ /* 0x100fe40008001205 */
[----:B------:R-:W-:-:S03]  /*4b40*/  SHF.R.U32.HI R23, RZ, UR5, R5 ;  /* 0x00000005ff177c19 */ /* 0x000fc60008011605 */
[----:B------:R-:W-:Y:S02]  /*4b50*/  IMAD.MOV.U32 R6, RZ, RZ, R15 ;  /* 0x000000ffff067224 */ /* 0x000fe400078e000f */
[----:B------:R-:W-:Y:S01]  /*4b60*/  IMAD.MOV.U32 R5, RZ, RZ, R23 ;  /* 0x000000ffff057224 */ /* 0x000fe200078e0017 */
[----:B------:R-:W-:Y:S06]  /*4b70*/  @!P0 BRA `(.L_x_86) ;  /* 0x00000000002c8947 */ /* 0x000fec0003800000 */
        /* <DEDUP_REMOVED lines=9> */
[----:B------:R-:W-:-:S04]  /*4c10*/  IMAD.WIDE.U32.X R4, R23, UR7, R4, P1 ;  /* 0x0000000717047c25 */ /* 0x000fc800088e0404 */
[----:B------:R-:W-:-:S07]  /*4c20*/  IMAD.MOV.U32 R6, RZ, RZ, R4 ;  /* 0x000000ffff067224 */ /* 0x000fce00078e0004 */
.L_x_86:
[----:B------:R-:W-:Y:S01]  /*4c30*/  ULDC UR5, c[0x0][0x648] ;  /* 0x0001920000057ab9 */ /* 0x000fe20000000800 */
[----:B------:R-:W-:Y:S01]  /*4c40*/  LOP3.LUT R4, R22, UR17, RZ, 0xc0, !PT ;  /* 0x0000001116047c12 */ /* 0x000fe2000f8ec0ff */
[----:B------:R-:W-:Y:S01]  /*4c50*/  ULDC UR6, c[0x0][0x610] ;  /* 0x0001840000067ab9 */ /* 0x000fe20000000800 */
[----:B------:R-:W-:Y:S01]  /*4c60*/  SHF.R.U64 R5, R6, UR5, R5 ;  /* 0x0000000506057c19 */ /* 0x000fe20008001205 */
[----:B------:R-:W-:Y:S01]  /*4c70*/  ULDC UR5, c[0x0][0x638] ;  /* 0x00018e0000057ab9 */ /* 0x000fe20000000800 */
[----:B------:R-:W-:-:S03]  /*4c80*/  LOP3.LUT R24, R21, UR4, RZ, 0xc0, !PT ;  /* 0x0000000415187c12 */ /* 0x000fc6000f8ec0ff */
[----:B------:R-:W-:Y:S02]  /*4c90*/  IMAD.MOV R6, RZ, RZ, -R5 ;  /* 0x000000ffff067224 */ /* 0x000fe400078e0a05 */
[----:B------:R-:W-:Y:S02]  /*4ca0*/  IMAD R4, R5, UR18, R4 ;  /* 0x0000001205047c24 */ /* 0x000fe4000f8e0204 */
[----:B------:R-:W-:Y:S01]  /*4cb0*/  IMAD R15, R6, UR5, R15 ;  /* 0x00000005060f7c24 */ /* 0x000fe2000f8e020f */
[----:B------:R-:W-:Y:S01]  /*4cc0*/  ULDC UR5, c[0x0][0x600] ;  /* 0x0001800000057ab9 */ /* 0x000fe20000000800 */
[----:B------:R-:W-:Y:S02]  /*4cd0*/  IMAD R22, R4, UR6, R3 ;  /* 0x0000000604167c24 */ /* 0x000fe4000f8e0203 */
[----:B------:R-:W-:Y:S02]  /*4ce0*/  IMAD R15, R15, UR5, R24 ;  /* 0x000000050f0f7c24 */ /* 0x000fe4000f8e0218 */
[----:B------:R-:W-:-:S02]  /*4cf0*/  IMAD.MOV.U32 R3, RZ, RZ, 0x1 ;  /* 0x00000001ff037424 */ /* 0x000fc400078e00ff */
[----:B------:R-:W-:Y:S01]  /*4d00*/  IMAD.MOV.U32 R6, RZ, RZ, R14 ;  /* 0x000000ffff067224 */ /* 0x000fe200078e000e */
[----:B------:R-:W-:Y:S02]  /*4d10*/  SEL R21, R15, R22, !P2 ;  /* 0x000000160f157207 */ /* 0x000fe40005000000 */
[----:B------:R-:W-:-:S07]  /*4d20*/  SEL R22, R22, R15, !P2 ;  /* 0x0000000f16167207 */ /* 0x000fce0005000000 */
.L_x_84:
[----:B------:R-:W-:Y:S05]  /*4d30*/  BSYNC B1 ;  /* 0x0000000000017941 */ /* 0x000fea0003800000 */
.L_x_83:
[----:B------:R-:W-:-:S13]  /*4d40*/  LOP3.LUT P0, RZ, R3, 0xff, RZ, 0xc0, !PT ;  /* 0x000000ff03ff7812 */ /* 0x000fda000780c0ff */
[----:B------:R-:W-:Y:S05]  /*4d50*/  @P0 BRA `(.L_x_87) ;  /* 0xfffffff4003c0947 */ /* 0x000fea000383ffff */
[----:B------:R-:W-:Y:S05]  /*4d60*/  BSYNC B0 ;  /* 0x0000000000007941 */ /* 0x000fea0003800000 */
.L_x_76:
[----:B------:R-:W-:-:S03]  /*4d70*/  UMOV UR5, 0xffffffff ;  /* 0xffffffff00057882 */ /* 0x000fc60000000000 */
[----:B------:R-:W-:Y:S05]  /*4d80*/  BRA.DIV UR5, `(.L_x_88) ;  /* 0x00000006055c7947 */ /* 0x000fea000b800000 */
[----:B------:R-:W-:-:S13]  /*4d90*/  ELECT P6, URZ, PT ;  /* 0x00000000003f782f */ /* 0x000fda00038c0000 */
.L_x_104:
[----:B------:R-:W-:Y:S04]  /*4da0*/  BSSY B0, `(.L_x_89) ;  /* 0x000003d000007945 */ /* 0x000fe80003800000 */
[----:B------:R-:W-:Y:S05]  /*4db0*/  @!P6 BRA `(.L_x_90) ;  /* 0x0000000000ece947 */ /* 0x000fea0003800000 */
[----:B------:R-:W-:-:S04]  /*4dc0*/  LOP3.LUT R19, R19, 0x2, RZ, 0xfc, !PT ;  /* 0x0000000213137812 */ /* 0x000fc800078efcff */
[----:B------:R-:W-:-:S13]  /*4dd0*/  ISETP.NE.AND P0, PT, R19, 0x3, PT ;  /* 0x000000031300780c */ /* 0x000fda0003f05270 */
[----:B------:R-:W-:Y:S05]  /*4de0*/  @!P0 BRA `(.L_x_91) ;  /* 0x0000000000048947 */ /* 0x000fea0003800000 */
[----:B------:R-:W-:Y:S01]  /*4df0*/  BPT.TRAP 0x1 ;  /* 0x000000040000795c */ /* 0x000fe20000300000 */
.L_x_91:
[----:B------:R-:W0:Y:S01]  /*4e00*/  S2R R3, SR_CgaCtaId ;  /* 0x0000000000037919 */ /* 0x000e220000008800 */
[----:B------:R-:W-:-:S04]  /*4e10*/  MOV R2, 0x400 ;  /* 0x0000040000027802 */ /* 0x000fc80000000f00 */
[----:B0-----:R-:W-:Y:S02]  /*4e20*/  LEA R3, R3, R2, 0x18 ;  /* 0x0000000203037211 */ /* 0x001fe400078ec0ff */
[----:B------:R-:W-:-:S03]  /*4e30*/  SHF.L.U32 R2, R0, 0x1f, RZ ;  /* 0x0000001f00027819 */ /* 0x000fc600000006ff */
[----:B------:R-:W-:-:S04]  /*4e40*/  VIADD R3, R3, 0x30 ;  /* 0x0000003003037836 */ /* 0x000fc80000000000 */
[C---:B------:R-:W-:Y:S02]  /*4e50*/  IMAD R7, R8.reuse, 0x8, R3 ;  /* 0x0000000808077824 */ /* 0x040fe400078e0203 */
[----:B------:R-:W-:Y:S02]  /*4e60*/  VIADD R8, R8, 0x1 ;  /* 0x0000000108087836 */ /* 0x000fe40000000000 */
[----:B------:R-:W0:Y:S03]  /*4e70*/  SYNCS.PHASECHK.TRANS64.TRYWAIT P0, [R7+URZ], R2 ;  /* 0x00000002070075a7 */ /* 0x000e26000800017f */
[----:B------:R-:W-:-:S04]  /*4e80*/  ISETP.NE.AND P1, PT, R8, 0x6, PT ;  /* 0x000000060800780c */ /* 0x000fc80003f25270 */
[----:B------:R-:W-:Y:S02]  /*4e90*/  SEL R5, RZ, 0x1, P1 ;  /* 0x00000001ff057807 */ /* 0x000fe40000800000 */
[----:B------:R-:W-:Y:S02]  /*4ea0*/  SEL R8, R8, RZ, P1 ;  /* 0x000000ff08087207 */ /* 0x000fe40000800000 */
[----:B------:R-:W-:-:S03]  /*4eb0*/  LOP3.LUT R5, R0, R5, RZ, 0x3c, !PT ;  /* 0x0000000500057212 */ /* 0x000fc600078e3cff */
[----:B------:R-:W-:Y:S01]  /*4ec0*/  IMAD R9, R8, 0x8, R3 ;  /* 0x0000000808097824 */ /* 0x000fe200078e0203 */
[----:B------:R-:W-:Y:S01]  /*4ed0*/  SHF.L.U32 R4, R5, 0x1f, RZ ;  /* 0x0000001f05047819 */ /* 0x000fe200000006ff */
[----:B0-----:R-:W-:Y:S06]  /*4ee0*/  @!P0 BRA `(.L_x_92) ;  /* 0x0000000400248947 */ /* 0x001fec0003800000 */
.L_x_105:
[----:B------:R-:W1:Y:S01]  /*4ef0*/  SYNCS.PHASECHK.TRANS64.TRYWAIT P0, [R9+URZ], R4 ;  /* 0x00000004090075a7 */ /* 0x000e62000800017f */
[----:B------:R-:W-:-:S05]  /*4f00*/  VIADD R0, R8, 0x1 ;  /* 0x0000000108007836 */ /* 0x000fca0000000000 */
[----:B------:R-:W-:-:S04]  /*4f10*/  ISETP.NE.AND P1, PT, R0, 0x6, PT ;  /* 0x000000060000780c */ /* 0x000fc80003f25270 */
[----:B0-----:R-:W-:Y:S02]  /*4f20*/  SEL R2, RZ, 0x1, P1 ;  /* 0x00000001ff027807 */ /* 0x001fe40000800000 */
[----:B------:R-:W-:Y:S02]  /*4f30*/  SEL R0, R0, RZ, P1 ;  /* 0x000000ff00007207 */ /* 0x000fe40000800000 */
[----:B------:R-:W-:-:S03]  /*4f40*/  LOP3.LUT R7, R5, R2, RZ, 0x3c, !PT ;  /* 0x0000000205077212 */ /* 0x000fc600078e3cff */
[----:B------:R-:W-:Y:S01]  /*4f50*/  IMAD R6, R0, 0x8, R3 ;  /* 0x0000000800067824 */ /* 0x000fe200078e0203 */
[----:B------:R-:W-:Y:S01]  /*4f60*/  SHF.L.U32 R5, R7, 0x1f, RZ ;  /* 0x0000001f07057819 */ /* 0x000fe200000006ff */
[----:B-1----:R-:W-:Y:S06]  /*4f70*/  @!P0 BRA `(.L_x_93) ;  /* 0x0000000400148947 */ /* 0x002fec0003800000 */
.L_x_106:
[----:B------:R-:W1:Y:S01]  /*4f80*/  SYNCS.PHASECHK.TRANS64.TRYWAIT P0, [R6+URZ], R5 ;  /* 0x00000005060075a7 */ /* 0x000e62000800017f */
[----:B------:R-:W-:-:S05]  /*4f90*/  VIADD R0, R0, 0x1 ;  /* 0x0000000100007836 */ /* 0x000fca0000000000 */
[----:B------:R-:W-:-:S04]  /*4fa0*/  ISETP.NE.AND P1, PT, R0, 0x6, PT ;  /* 0x000000060000780c */ /* 0x000fc80003f25270 */
[----:B------:R-:W-:Y:S02]  /*4fb0*/  SEL R2, RZ, 0x1, P1 ;  /* 0x00000001ff027807 */ /* 0x000fe40000800000 */
[----:B------:R-:W-:Y:S02]  /*4fc0*/  SEL R0, R0, RZ, P1 ;  /* 0x000000ff00007207 */ /* 0x000fe40000800000 */
[----:B------:R-:W-:-:S03]  /*4fd0*/  LOP3.LUT R7, R7, R2, RZ, 0x3c, !PT ;  /* 0x0000000207077212 */ /* 0x000fc600078e3cff */
[----:B0-----:R-:W-:Y:S01]  /*4fe0*/  IMAD R9, R0, 0x8, R3 ;  /* 0x0000000800097824 */ /* 0x001fe200078e0203 */
[----:B------:R-:W-:Y:S01]  /*4ff0*/  SHF.L.U32 R4, R7, 0x1f, RZ ;  /* 0x0000001f07047819 */ /* 0x000fe200000006ff */
[----:B-1----:R-:W-:Y:S06]  /*5000*/  @!P0 BRA `(.L_x_94) ;  /* 0x0000000400048947 */ /* 0x002fec0003800000 */
.L_x_107:
        /* <DEDUP_REMOVED lines=9> */
.L_x_108:
[----:B------:R-:W1:Y:S01]  /*50a0*/  SYNCS.PHASECHK.TRANS64.TRYWAIT P0, [R6+URZ], R5 ;  /* 0x00000005060075a7 */ /* 0x000e62000800017f */
[----:B------:R-:W-:-:S05]  /*50b0*/  VIADD R0, R0, 0x1 ;  /* 0x0000000100007836 */ /* 0x000fca0000000000 */
[----:B------:R-:W-:-:S04]  /*50c0*/  ISETP.NE.AND P1, PT, R0, 0x6, PT ;  /* 0x000000060000780c */ /* 0x000fc80003f25270 */
[----:B------:R-:W-:Y:S02]  /*50d0*/  SEL R2, RZ, 0x1, P1 ;  /* 0x00000001ff027807 */ /* 0x000fe40000800000 */
[----:B------:R-:W-:Y:S02]  /*50e0*/  SEL R0, R0, RZ, P1 ;  /* 0x000000ff00007207 */ /* 0x000fe40000800000 */
[----:B------:R-:W-:Y:S01]  /*50f0*/  LOP3.LUT R2, R7, R2, RZ, 0x3c, !PT ;  /* 0x0000000207027212 */ /* 0x000fe200078e3cff */
[----:B-1----:R-:W-:Y:S06]  /*5100*/  @!P0 BRA `(.L_x_96) ;  /* 0x0000000000ec8947 */ /* 0x002fec0003800000 */
.L_x_109:
[----:B------:R-:W-:Y:S01]  /*5110*/  IMAD R3, R0, 0x8, R3 ;  /* 0x0000000800037824 */ /* 0x000fe200078e0203 */
[----:B------:R-:W-:-:S07]  /*5120*/  SHF.L.U32 R0, R2, 0x1f, RZ ;  /* 0x0000001f02007819 */ /* 0x000fce00000006ff */
.L_x_97:
[----:B--2---:R2:W3:Y:S02]  /*5130*/  SYNCS.PHASECHK.TRANS64.TRYWAIT P0, [R3+URZ], R0 ;  /* 0x00000000030075a7 */ /* 0x0044e4000800017f */
[----:B---3--:R-:W-:Y:S05]  /*5140*/  @!P0 NANOSLEEP.SYNCS 0x989680 ;  /* 0x009896800000895d */ /* 0x008fea0003900000 */
[----:B------:R-:W3:Y:S02]  /*5150*/  @!P0 SYNCS.PHASECHK.TRANS64 P0, [R3+URZ], R0 ;  /* 0x00000000030085a7 */ /* 0x000ee4000800007f */
[----:B---3--:R-:W-:Y:S05]  /*5160*/  @!P0 BRA `(.L_x_97) ;  /* 0xfffffffc00f08947 */ /* 0x008fea000383ffff */
.L_x_90:
[----:B------:R-:W-:Y:S05]  /*5170*/  BSYNC B0 ;  /* 0x0000000000007941 */ /* 0x000fea0003800000 */
.L_x_89:
[----:B------:R-:W-:Y:S05]  /*5180*/  EXIT ;  /* 0x000000000000794d */ /* 0x000fea0003800000 */
.L_x_21:
[----:B---3--:R3:W4:Y:S02]  /*5190*/  SYNCS.PHASECHK.TRANS64.TRYWAIT P1, [R3+URZ], R0 ;  /* 0x00000000030075a7 */ /* 0x008724000802017f */
[----:B----4-:R-:W-:Y:S05]  /*51a0*/  @!P1 NANOSLEEP.SYNCS 0x989680 ;  /* 0x009896800000995d */ /* 0x010fea0003900000 */
[----:B------:R-:W4:Y:S02]  /*51b0*/  @!P1 SYNCS.PHASECHK.TRANS64 P1, [R3+URZ], R0 ;  /* 0x00000000030095a7 */ /* 0x000f24000802007f */
[----:B----4-:R-:W-:Y:S05]  /*51c0*/  @!P1 BRA `(.L_x_21) ;  /* 0xfffffffc00f09947 */ /* 0x010fea000383ffff */
[----:B------:R-:W-:Y:S05]  /*51d0*/  BRA `(.L_x_20) ;  /* 0xffffffc000ec7947 */ /* 0x000fea000383ffff */
.L_x_26:
[----:B-1----:R1:W2:Y:S02]  /*51e0*/  SYNCS.PHASECHK.TRANS64.TRYWAIT P1, [R5+URZ], R4 ;  /* 0x00000004050075a7 */ /* 0x0022a4000802017f */
[----:B--2---:R-:W-:Y:S05]  /*51f0*/  @!P1 NANOSLEEP.SYNCS 0x989680 ;  /* 0x009896800000995d */ /* 0x004fea0003900000 */
[----:B------:R-:W2:Y:S02]  /*5200*/  @!P1 SYNCS.PHASECHK.TRANS64 P1, [R5+URZ], R4 ;  /* 0x00000004050095a7 */ /* 0x000ea4000802007f */
[----:B--2---:R-:W-:Y:S05]  /*5210*/  @!P1 BRA `(.L_x_26) ;  /* 0xfffffffc00f09947 */ /* 0x004fea000383ffff */
[----:B------:R-:W-:Y:S05]  /*5220*/  BRA `(.L_x_25) ;  /* 0xffffffc800387947 */ /* 0x000fea000383ffff */
.L_x_77:
[----:B------:R-:W-:Y:S01]  /*5230*/  BSSY B1, `(.L_x_98) ;  /* 0x0000006000017945 */ /* 0x000fe20003800000 */
[----:B------:R-:W-:-:S07]  /*5240*/  IMAD.MOV.U32 R15, RZ, RZ, -0x1 ;  /* 0xffffffffff0f7424 */ /* 0x000fce00078e00ff */
[----:B------:R-:W-:Y:S05]  /*5250*/  WARPSYNC.COLLECTIVE R15, `(.L_x_99) ;  /* 0x000000000f0c7348 */ /* 0x000fea0003c00000 */
[----:B------:R-:W-:Y:S02]  /*5260*/  ELECT P6, UR62, PT ;  /* 0x00000000003e782f */ /* 0x000fe400038c0000 */
[----:B------:R-:W-:Y:S01]  /*5270*/  MOV R14, UR62 ;  /* 0x0000003e000e7c02 */ /* 0x000fe20008000f00 */
[----:B------:R-:W-:Y:S10]  /*5280*/  ENDCOLLECTIVE ;  /* 0x000000000000791b */ /* 0x000ff40003800000 */
.L_x_99:
[----:B------:R-:W-:Y:S05]  /*5290*/  BSYNC B1 ;  /* 0x0000000000017941 */ /* 0x000fea0003800000 */
.L_x_98:
[----:B------:R-:W-:Y:S05]  /*52a0*/  BRA `(.L_x_100) ;  /* 0xffffffec00f47947 */ /* 0x000fea000383ffff */
.L_x_80:
[----:B0-----:R0:W1:Y:S02]  /*52b0*/  SYNCS.PHASECHK.TRANS64.TRYWAIT P0, [R24+URZ+0x30], R5 ;  /* 0x00003005180075a7 */ /* 0x001064000800017f */
[----:B-1----:R-:W-:Y:S05]  /*52c0*/  @!P0 NANOSLEEP.SYNCS 0x989680 ;  /* 0x009896800000895d */ /* 0x002fea0003900000 */
[----:B------:R-:W1:Y:S02]  /*52d0*/  @!P0 SYNCS.PHASECHK.TRANS64 P0, [R24+URZ+0x30], R5 ;  /* 0x00003005180085a7 */ /* 0x000e64000800007f */
[----:B-1----:R-:W-:Y:S05]  /*52e0*/  @!P0 BRA `(.L_x_80) ;  /* 0xfffffffc00f08947 */ /* 0x002fea000383ffff */
[----:B------:R-:W-:Y:S05]  /*52f0*/  BRA `(.L_x_101) ;  /* 0xfffffff0002c7947 */ /* 0x000fea000383ffff */
.L_x_88:
[----:B------:R-:W-:Y:S01]  /*5300*/  BSSY B0, `(.L_x_102) ;  /* 0x0000006000007945 */ /* 0x000fe20003800000 */
[----:B------:R-:W-:-:S07]  /*5310*/  IMAD.MOV.U32 R15, RZ, RZ, -0x1 ;  /* 0xffffffffff0f7424 */ /* 0x000fce00078e00ff */
[----:B------:R-:W-:Y:S05]  /*5320*/  WARPSYNC.COLLECTIVE R15, `(.L_x_103) ;  /* 0x000000000f0c7348 */ /* 0x000fea0003c00000 */
[----:B------:R-:W-:Y:S02]  /*5330*/  ELECT P6, UR62, PT ;  /* 0x00000000003e782f */ /* 0x000fe400038c0000 */
[----:B------:R-:W-:Y:S01]  /*5340*/  MOV R14, UR62 ;  /* 0x0000003e000e7c02 */ /* 0x000fe20008000f00 */
[----:B------:R-:W-:Y:S10]  /*5350*/  ENDCOLLECTIVE ;  /* 0x000000000000791b */ /* 0x000ff40003800000 */
.L_x_103:
[----:B------:R-:W-:Y:S05]  /*5360*/  BSYNC B0 ;  /* 0x0000000000007941 */ /* 0x000fea0003800000 */
.L_x_102:
[----:B------:R-:W-:Y:S05]  /*5370*/  BRA `(.L_x_104) ;  /* 0xfffffff800887947 */ /* 0x000fea000383ffff */
.L_x_92:
[----:B0-----:R0:W1:Y:S02]  /*5380*/  SYNCS.PHASECHK.TRANS64.TRYWAIT P0, [R7+URZ], R2 ;  /* 0x00000002070075a7 */ /* 0x001064000800017f */
[----:B-1----:R-:W-:Y:S05]  /*5390*/  @!P0 NANOSLEEP.SYNCS 0x989680 ;  /* 0x009896800000895d */ /* 0x002fea0003900000 */
[----:B------:R-:W1:Y:S02]  /*53a0*/  @!P0 SYNCS.PHASECHK.TRANS64 P0, [R7+URZ], R2 ;  /* 0x00000002070085a7 */ /* 0x000e64000800007f */
[----:B-1----:R-:W-:Y:S05]  /*53b0*/  @!P0 BRA `(.L_x_92) ;  /* 0xfffffffc00f08947 */ /* 0x002fea000383ffff */
[----:B------:R-:W-:Y:S05]  /*53c0*/  BRA `(.L_x_105) ;  /* 0xfffffff800c87947 */ /* 0x000fea000383ffff */
.L_x_93:
[----:B0-----:R0:W1:Y:S02]  /*53d0*/  SYNCS.PHASECHK.TRANS64.TRYWAIT P0, [R9+URZ], R4 ;  /* 0x00000004090075a7 */ /* 0x001064000800017f */
[----:B-1----:R-:W-:Y:S05]  /*53e0*/  @!P0 NANOSLEEP.SYNCS 0x989680 ;  /* 0x009896800000895d */ /* 0x002fea0003900000 */
[----:B------:R-:W1:Y:S02]  /*53f0*/  @!P0 SYNCS.PHASECHK.TRANS64 P0, [R9+URZ], R4 ;  /* 0x00000004090085a7 */ /* 0x000e64000800007f */
[----:B-1----:R-:W-:Y:S05]  /*5400*/  @!P0 BRA `(.L_x_93) ;  /* 0xfffffffc00f08947 */ /* 0x002fea000383ffff */
[----:B------:R-:W-:Y:S05]  /*5410*/  BRA `(.L_x_106) ;  /* 0xfffffff800d87947 */ /* 0x000fea000383ffff */
.L_x_94:
[----:B0-----:R0:W1:Y:S02]  /*5420*/  SYNCS.PHASECHK.TRANS64.TRYWAIT P0, [R6+URZ], R5 ;  /* 0x00000005060075a7 */ /* 0x001064000800017f */
[----:B-1----:R-:W-:Y:S05]  /*5430*/  @!P0 NANOSLEEP.SYNCS 0x989680 ;  /* 0x009896800000895d */ /* 0x002fea0003900000 */
[----:B------:R-:W1:Y:S02]  /*5440*/  @!P0 SYNCS.PHASECHK.TRANS64 P0, [R6+URZ], R5 ;  /* 0x00000005060085a7 */ /* 0x000e64000800007f */
[----:B-1----:R-:W-:Y:S05]  /*5450*/  @!P0 BRA `(.L_x_94) ;  /* 0xfffffffc00f08947 */ /* 0x002fea000383ffff */
[----:B------:R-:W-:Y:S05]  /*5460*/  BRA `(.L_x_107) ;  /* 0xfffffff800e87947 */ /* 0x000fea000383ffff */
.L_x_95:
[----:B0-----:R0:W1:Y:S02]  /*5470*/  SYNCS.PHASECHK.TRANS64.TRYWAIT P0, [R9+URZ], R4 ;  /* 0x00000004090075a7 */ /* 0x001064000800017f */
[----:B-1----:R-:W-:Y:S05]  /*5480*/  @!P0 NANOSLEEP.SYNCS 0x989680 ;  /* 0x009896800000895d */ /* 0x002fea0003900000 */
[----:B------:R-:W1:Y:S02]  /*5490*/  @!P0 SYNCS.PHASECHK.TRANS64 P0, [R9+URZ], R4 ;  /* 0x00000004090085a7 */ /* 0x000e64000800007f */
[----:B-1----:R-:W-:Y:S05]  /*54a0*/  @!P0 BRA `(.L_x_95) ;  /* 0xfffffffc00f08947 */ /* 0x002fea000383ffff */
[----:B------:R-:W-:Y:S05]  /*54b0*/  BRA `(.L_x_108) ;  /* 0xfffffff800f87947 */ /* 0x000fea000383ffff */
.L_x_96:
[----:B-1----:R1:W2:Y:S02]  /*54c0*/  SYNCS.PHASECHK.TRANS64.TRYWAIT P0, [R6+URZ], R5 ;  /* 0x00000005060075a7 */ /* 0x0022a4000800017f */
[----:B--2---:R-:W-:Y:S05]  /*54d0*/  @!P0 NANOSLEEP.SYNCS 0x989680 ;  /* 0x009896800000895d */ /* 0x004fea0003900000 */
[----:B------:R-:W2:Y:S02]  /*54e0*/  @!P0 SYNCS.PHASECHK.TRANS64 P0, [R6+URZ], R5 ;  /* 0x00000005060085a7 */ /* 0x000ea4000800007f */
[----:B--2---:R-:W-:Y:S05]  /*54f0*/  @!P0 BRA `(.L_x_96) ;  /* 0xfffffffc00f08947 */ /* 0x004fea000383ffff */
[----:B------:R-:W-:Y:S05]  /*5500*/  BRA `(.L_x_109) ;  /* 0xfffffffc00007947 */ /* 0x000fea000383ffff */
.L_x_110:
[----:B------:R-:W-:-:S00]  /*5510*/  BRA `(.L_x_110) ;  /* 0xfffffffc00fc7947 */ /* 0x000fc0000383ffff */
[----:B------:R-:W-:-:S00]  /*5520*/  NOP ;  /* 0x0000000000007918 */ /* 0x000fc00000000000 */
        /* <DEDUP_REMOVED lines=13> */
.L_x_111:


//--------------------- .nv.global.init           --------------------------
	.section	.nv.global.init,"aw",@progbits
.nv.global.init:
	.type		$str$22,@object
	.size		$str$22,($str$23 - $str$22)
$str$22:
        /*0000*/ 	.byte	0x6b, 0x5f, 0x74, 0x69, 0x6c, 0x65, 0x5f, 0x63, 0x6f, 0x75, 0x6e, 0x74, 0x20, 0x3e, 0x3d, 0x20
        /*0010*/ 	.byte	0x31, 0x00
	.type		$str$23,@object
	.size		$str$23,(__unnamed_1 - $str$23)
$str$23:
        /*0012*/ 	.byte	0x2f, 0x74, 0x6d, 0x70, 0x2f, 0x63, 0x75, 0x74, 0x6c, 0x61, 0x73, 0x73, 0x5f, 0x73, 0x77, 0x65
        /*0022*/ 	.byte	0x65, 0x70, 0x5f, 0x73, 0x72, 0x63, 0x2f, 0x69, 0x6e, 0x63, 0x6c, 0x75, 0x64, 0x65, 0x2f, 0x63
        /*0032*/ 	.byte	0x75, 0x74, 0x6c, 0x61, 0x73, 0x73, 0x2f, 0x67, 0x65, 0x6d, 0x6d, 0x2f, 0x63, 0x6f, 0x6c, 0x6c
        /*0042*/ 	.byte	0x65, 0x63, 0x74, 0x69, 0x76, 0x65, 0x2f, 0x73, 0x6d, 0x39, 0x30, 0x5f, 0x6d, 0x6d, 0x61, 0x5f
        /*0052*/ 	.byte	0x74, 0x6d, 0x61, 0x5f, 0x67, 0x6d, 0x6d, 0x61, 0x5f, 0x73, 0x73, 0x5f, 0x77, 0x61, 0x72, 0x70
        /*0062*/ 	.byte	0x73, 0x70, 0x65, 0x63, 0x69, 0x61, 0x6c, 0x69, 0x7a, 0x65, 0x64, 0x2e, 0x68, 0x70, 0x70, 0x00
	.type		__unnamed_1,@object
	.size		__unnamed_1,(.L_0 - __unnamed_1)
__unnamed_1:
        /*0072*/ 	.byte	0x76, 0x6f, 0x69, 0x64, 0x20, 0x63, 0x75, 0x74, 0x6c, 0x61, 0x73, 0x73, 0x3a, 0x3a, 0x67, 0x65
        /* <DEDUP_REMOVED lines=172> */
        /*0b42*/ 	.byte	0x3a, 0x69, 0x64, 0x65, 0x6e, 0x74, 0x69, 0x74, 0x79, 0x5d, 0x00
.L_0:


//--------------------- .nv.shared._ZN7cutlass13device_kernelINS_4gemm6kernel13GemmUniversalIN4cute5tupleIJiiiiEEENS1_10collective13CollectiveMmaINS1_34MainloopSm90TmaGmmaWarpSpecializedILi6ENS5_IJNS4_1CILi2EEENSA_ILi1EEESC_EEENS1_35KernelTmaWarpSpecializedCooperativeEEENS5_IJNSA_ILi256EEENSA_ILi16EEENSA_ILi128EEEEEEaNS5_IJlSC_lEEEaSK_NS4_8TiledMMAINS4_8MMA_AtomIJNS4_4SM904GMMA26MMA_64x16x32_S32S8S8_SS_TNEEEENS4_6LayoutISD_NS5_IJSC_NSA_ILi0EEESS_EEEEENS5_IJNS4_10UnderscoreESV_SV_EEEEENS4_13SM90_TMA_LOADENS4_14ComposedLayoutINS4_7SwizzleILi3ELi4ELi3EEENS4_18smem_ptr_flag_bitsILi8EEENSR_INS5_IJNSA_ILi8EEESI_EEENS5_IJSI_SC_EEEEEEEvNS4_8identityENS4_23SM90_TMA_LOAD_MULTICASTES18_vS19_EENS_8epilogue10collective6detail29Sm90TmaWarpSpecializedAdapterINS1D_15DefaultEpilogueIaSK_SK_NS1C_6thread17LinearCombinationIaLi1EiiLNS1H_9ScaleType4KindE0ELNS_15FloatRoundStyleE2EaEENS1_15EpilogueDefaultEEEEEvvEEEEvNT_6ParamsE --------------------------
	.section	.nv.shared._ZN7cutlass13device_kernelINS_4gemm6kernel13GemmUniversalIN4cute5tupleIJiiiiEEENS1_10collective13CollectiveMmaINS1_34MainloopSm90TmaGmmaWarpSpecializedILi6ENS5_IJNS4_1CILi2EEENSA_ILi1EEESC_EEENS1_35KernelTmaWarpSpecializedCooperativeEEENS5_IJNSA_ILi256EEENSA_ILi16EEENSA_ILi128EEEEEEaNS5_IJlSC_lEEEaSK_NS4_8TiledMMAINS4_8MMA_AtomIJNS4_4SM904GMMA26MMA_64x16x32_S32S8S8_SS_TNEEEENS4_6LayoutISD_NS5_IJSC_NSA_ILi0EEESS_EEEEENS5_IJNS4_10UnderscoreESV_SV_EEEEENS4_13SM90_TMA_LOADENS4_14ComposedLayoutINS4_7SwizzleILi3ELi4ELi3EEENS4_18smem_ptr_flag_bitsILi8EEENSR_INS5_IJNSA_ILi8EEESI_EEENS5_IJSI_SC_EEEEEEEvNS4_8identityENS4_23SM90_TMA_LOAD_MULTICASTES18_vS19_EENS_8epilogue10collective6detail29Sm90TmaWarpSpecializedAdapterINS1D_15DefaultEpilogueIaSK_SK_NS1C_6thread17LinearCombinationIaLi1EiiLNS1H_9ScaleType4KindE0ELNS_15FloatRoundStyleE2EaEENS1_15EpilogueDefaultEEEEEvvEEEEvNT_6ParamsE,"aw",@nobits
	.sectionflags	@""
	.align	16
	.zero		1024


//--------------------- .nv.shared.reserved.0     --------------------------
	.section	.nv.shared.reserved.0,"aw",@nobits
	.weak		__nv_reservedSMEM_offset_0_alias
	.size		__nv_reservedSMEM_offset_0_alias, 0, 0
	.other		__nv_reservedSMEM_offset_0_alias,@"STO_CUDA_RESERVED_SHARED STV_DEFAULT"
__nv_reservedSMEM_offset_0_alias:
	.zero		0


//--------------------- .nv.global                --------------------------
	.section	.nv.global,"aw",@nobits
.nv.global:
	.type		_ZN39_INTERNAL_eac79cbc_4_k_cu_7e1e6705_50664cute1_E,@object
	.size		_ZN39_INTERNAL_eac79cbc_4_k_cu_7e1e6705_50664cute1_E,(_ZN39_INTERNAL_eac79cbc_4_k_cu_7e1e6705_50664cuda3std3__45__cpo6cbeginE - _ZN39_INTERNAL_eac79cbc_4_k_cu_7e1e6705_50664cute1_E)
_ZN39_INTERNAL_eac79cbc_4_k_cu_7e1e6705_50664cute1_E:
	.zero		1
	.type		_ZN39_INTERNAL_eac79cbc_4_k_cu_7e1e6705_50664cuda3std3__45__cpo6cbeginE,@object
	.size		_ZN39_INTERNAL_eac79cbc_4_k_cu_7e1e6705_50664cuda3std3__45__cpo6cbeginE,(_ZN39_INTERNAL_eac79cbc_4_k_cu_7e1e6705_50664cuda3std3__48in_placeE - _ZN39_INTERNAL_eac79cbc_4_k_cu_7e1e6705_50664cuda3std3__45__cpo6cbeginE)
_ZN39_INTERNAL_eac79cbc_4_k_cu_7e1e6705_50664cuda3std3__45__cpo6cbeginE:
	.zero		1
	.type		_ZN39_INTERNAL_eac79cbc_4_k_cu_7e1e6705_50664cuda3std3__48in_placeE,@object
	.size		_ZN39_INTERNAL_eac79cbc_4_k_cu_7e1e6705_50664cuda3std3__48in_placeE,(_ZN39_INTERNAL_eac79cbc_4_k_cu_7e1e6705_50664cuda3std6ranges3__45__cpo9iter_moveE - _ZN39_INTERNAL_eac79cbc_4_k_cu_7e1e6705_50664cuda3std3__48in_placeE)
_ZN39_INTERNAL_eac79cbc_4_k_cu_7e1e6705_50664cuda3std3__48in_placeE:
	.zero		1
	.type		_ZN39_INTERNAL_eac79cbc_4_k_cu_7e1e6705_50664cuda3std6ranges3__45__cpo9iter_moveE,@object
	.size		_ZN39_INTERNAL_eac79cbc_4_k_cu_7e1e6705_50664cuda3std6ranges3__45__cpo9iter_moveE,(_ZN39_INTERNAL_eac79cbc_4_k_cu_7e1e6705_50664cuda3std3__45__cpo5beginE - _ZN39_INTERNAL_eac79cbc_4_k_cu_7e1e6705_50664cuda3std6ranges3__45__cpo9iter_moveE)
_ZN39_INTERNAL_eac79cbc_4_k_cu_7e1e6705_50664cuda3std6ranges3__45__cpo9iter_moveE:
	.zero		1
	.type		_ZN39_INTERNAL_eac79cbc_4_k_cu_7e1e6705_50664cuda3std3__45__cpo5beginE,@object
	.size		_ZN39_INTERNAL_eac79cbc_4_k_cu_7e1e6705_50664cuda3std3__45__cpo5beginE,(_ZN39_INTERNAL_eac79cbc_4_k_cu_7e1e6705_50664cuda3std3__441_GLOBAL__N__eac79cbc_4_k_cu_7e1e6705_50666ignoreE - _ZN39_INTERNAL_eac79cbc_4_k_cu_7e1e6705_50664cuda3std3__45__cpo5beginE)
_ZN39_INTERNAL_eac79cbc_4_k_cu_7e1e6705_50664cuda3std3__45__cpo5beginE:
	.zero		1
	.type		_ZN39_INTERNAL_eac79cbc_4_k_cu_7e1e6705_50664cuda3std3__441_GLOBAL__N__eac79cbc_4_k_cu_7e1e6705_50666ignoreE,@object
	.size		_ZN39_INTERNAL_eac79cbc_4_k_cu_7e1e6705_50664cuda3std3__441_GLOBAL__N__eac79cbc_4_k_cu_7e1e6705_50666ignoreE,(_ZN39_INTERNAL_eac79cbc_4_k_cu_7e1e6705_50664cute7productE - _ZN39_INTERNAL_eac79cbc_4_k_cu_7e1e6705_50664cuda3std3__441_GLOBAL__N__eac79cbc_4_k_cu_7e1e6705_50666ignoreE)
_ZN39_INTERNAL_eac79cbc_4_k_cu_7e1e6705_50664cuda3std3__441_GLOBAL__N__eac79cbc_4_k_cu_7e1e6705_50666ignoreE:
	.zero		1
	.type		_ZN39_INTERNAL_eac79cbc_4_k_cu_7e1e6705_50664cute7productE,@object
	.size		_ZN39_INTERNAL_eac79cbc_4_k_cu_7e1e6705_50664cute7productE,(_ZN39_INTERNAL_eac79cbc_4_k_cu_7e1e6705_50664cuda3std3__45__cpo3endE - _ZN39_INTERNAL_eac79cbc_4_k_cu_7e1e6705_50664cute7productE)
_ZN39_INTERNAL_eac79cbc_4_k_cu_7e1e6705_50664cute7productE:
	.zero		1
	.type		_ZN39_INTERNAL_eac79cbc_4_k_cu_7e1e6705_50664cuda3std3__45__cpo3endE,@object
	.size		_ZN39_INTERNAL_eac79cbc_4_k_cu_7e1e6705_50664cuda3std3__45__cpo3endE,(_ZN39_INTERNAL_eac79cbc_4_k_cu_7e1e6705_50664cuda3std3__419piecewise_constructE - _ZN39_INTERNAL_eac79cbc_4_k_cu_7e1e6705_50664cuda3std3__45__cpo3endE)
_ZN39_INTERNAL_eac79cbc_4_k_cu_7e1e6705_50664cuda3std3__45__cpo3endE:
	.zero		1
	.type		_ZN39_INTERNAL_eac79cbc_4_k_cu_7e1e6705_50664cuda3std3__419piecewise_constructE,@object
	.size		_ZN39_INTERNAL_eac79cbc_4_k_cu_7e1e6705_50664cuda3std3__419piecewise_constructE,(_ZN39_INTERNAL_eac79cbc_4_k_cu_7e1e6705_50664cuda3std3__45__cpo4cendE - _ZN39_INTERNAL_eac79cbc_4_k_cu_7e1e6705_50664cuda3std3__419piecewise_constructE)
_ZN39_INTERNAL_eac79cbc_4_k_cu_7e1e6705_50664cuda3std3__419piecewise_constructE:
	.zero		1
	.type		_ZN39_INTERNAL_eac79cbc_4_k_cu_7e1e6705_50664cuda3std3__45__cpo4cendE,@object
	.size		_ZN39_INTERNAL_eac79cbc_4_k_cu_7e1e6705_50664cuda3std3__45__cpo4cendE,(_ZN39_INTERNAL_eac79cbc_4_k_cu_7e1e6705_50664cuda3std6ranges3__45__cpo4swapE - _ZN39_INTERNAL_eac79cbc_4_k_cu_7e1e6705_50664cuda3std3__45__cpo4cendE)
_ZN39_INTERNAL_eac79cbc_4_k_cu_7e1e6705_50664cuda3std3__45__cpo4cendE:
	.zero		1
	.type		_ZN39_INTERNAL_eac79cbc_4_k_cu_7e1e6705_50664cuda3std6ranges3__45__cpo4swapE,@object
	.size		_ZN39_INTERNAL_eac79cbc_4_k_cu_7e1e6705_50664cuda3std6ranges3__45__cpo4swapE,(.L_8 - _ZN39_INTERNAL_eac79cbc_4_k_cu_7e1e6705_50664cuda3std6ranges3__45__cpo4swapE)
_ZN39_INTERNAL_eac79cbc_4_k_cu_7e1e6705_50664cuda3std6ranges3__45__cpo4swapE:
	.zero		1
.L_8:


//--------------------- .nv.constant0._ZN7cutlass13device_kernelINS_4gemm6kernel13GemmUniversalIN4cute5tupleIJiiiiEEENS1_10collective13CollectiveMmaINS1_34MainloopSm90TmaGmmaWarpSpecializedILi6ENS5_IJNS4_1CILi2EEENSA_ILi1EEESC_EEENS1_35KernelTmaWarpSpecializedCooperativeEEENS5_IJNSA_ILi256EEENSA_ILi16EEENSA_ILi128EEEEEEaNS5_IJlSC_lEEEaSK_NS4_8TiledMMAINS4_8MMA_AtomIJNS4_4SM904GMMA26MMA_64x16x32_S32S8S8_SS_TNEEEENS4_6LayoutISD_NS5_IJSC_NSA_ILi0EEESS_EEEEENS5_IJNS4_10UnderscoreESV_SV_EEEEENS4_13SM90_TMA_LOADENS4_14ComposedLayoutINS4_7SwizzleILi3ELi4ELi3EEENS4_18smem_ptr_flag_bitsILi8EEENSR_INS5_IJNSA_ILi8EEESI_EEENS5_IJSI_SC_EEEEEEEvNS4_8identityENS4_23SM90_TMA_LOAD_MULTICASTES18_vS19_EENS_8epilogue10collective6detail29Sm90TmaWarpSpecializedAdapterINS1D_15DefaultEpilogueIaSK_SK_NS1C_6thread17LinearCombinationIaLi1EiiLNS1H_9ScaleType4KindE0ELNS_15FloatRoundStyleE2EaEENS1_15EpilogueDefaultEEEEEvvEEEEvNT_6ParamsE --------------------------
	.section	.nv.constant0._ZN7cutlass13device_kernelINS_4gemm6kernel13GemmUniversalIN4cute5tupleIJiiiiEEENS1_10collective13CollectiveMmaINS1_34MainloopSm90TmaGmmaWarpSpecializedILi6ENS5_IJNS4_1CILi2EEENSA_ILi1EEESC_EEENS1_35KernelTmaWarpSpecializedCooperativeEEENS5_IJNSA_ILi256EEENSA_ILi16EEENSA_ILi128EEEEEEaNS5_IJlSC_lEEEaSK_NS4_8TiledMMAINS4_8MMA_AtomIJNS4_4SM904GMMA26MMA_64x16x32_S32S8S8_SS_TNEEEENS4_6LayoutISD_NS5_IJSC_NSA_ILi0EEESS_EEEEENS5_IJNS4_10UnderscoreESV_SV_EEEEENS4_13SM90_TMA_LOADENS4_14ComposedLayoutINS4_7SwizzleILi3ELi4ELi3EEENS4_18smem_ptr_flag_bitsILi8EEENSR_INS5_IJNSA_ILi8EEESI_EEENS5_IJSI_SC_EEEEEEEvNS4_8identityENS4_23SM90_TMA_LOAD_MULTICASTES18_vS19_EENS_8epilogue10collective6detail29Sm90TmaWarpSpecializedAdapterINS1D_15DefaultEpilogueIaSK_SK_NS1C_6thread17LinearCombinationIaLi1EiiLNS1H_9ScaleType4KindE0ELNS_15FloatRoundStyleE2EaEENS1_15EpilogueDefaultEEEEEvvEEEEvNT_6ParamsE,"a",@progbits
	.sectionflags	@""
	.align	4
.nv.constant0._ZN7cutlass13device_kernelINS_4gemm6kernel13GemmUniversalIN4cute5tupleIJiiiiEEENS1_10collective13CollectiveMmaINS1_34MainloopSm90TmaGmmaWarpSpecializedILi6ENS5_IJNS4_1CILi2EEENSA_ILi1EEESC_EEENS1_35KernelTmaWarpSpecializedCooperativeEEENS5_IJNSA_ILi256EEENSA_ILi16EEENSA_ILi128EEEEEEaNS5_IJlSC_lEEEaSK_NS4_8TiledMMAINS4_8MMA_AtomIJNS4_4SM904GMMA26MMA_64x16x32_S32S8S8_SS_TNEEEENS4_6LayoutISD_NS5_IJSC_NSA_ILi0EEESS_EEEEENS5_IJNS4_10UnderscoreESV_SV_EEEEENS4_13SM90_TMA_LOADENS4_14ComposedLayoutINS4_7SwizzleILi3ELi4ELi3EEENS4_18smem_ptr_flag_bitsILi8EEENSR_INS5_IJNSA_ILi8EEESI_EEENS5_IJSI_SC_EEEEEEEvNS4_8identityENS4_23SM90_TMA_LOAD_MULTICASTES18_vS19_EENS_8epilogue10collective6detail29Sm90TmaWarpSpecializedAdapterINS1D_15DefaultEpilogueIaSK_SK_NS1C_6thread17LinearCombinationIaLi1EiiLNS1H_9ScaleType4KindE0ELNS_15FloatRoundStyleE2EaEENS1_15EpilogueDefaultEEEEEvvEEEEvNT_6ParamsE:
	.zero		1664


//--------------------- SYMBOLS --------------------------

	.type		.nv.reservedSmem.offset0,@object
	.size		.nv.reservedSmem.offset0,0x4
	.type		__assertfail,@function
